//
// Generated by NVIDIA NVVM Compiler
//
// Compiler Build ID: CL-36424714
// Cuda compilation tools, release 13.0, V13.0.88
// Based on NVVM 20.0.0
//

.version 9.0
.target sm_100
.address_size 64

	// .globl	_Z22generateExtendedBitmapjPhPj
.extern .func  (.param .b32 func_retval0) vprintf
(
	.param .b64 vprintf_param_0,
	.param .b64 vprintf_param_1
)
;
.global .align 1 .b8 $str[67] = {69, 114, 114, 111, 114, 58, 32, 98, 108, 111, 99, 107, 73, 100, 120, 46, 120, 61, 37, 100, 44, 32, 116, 104, 114, 101, 97, 100, 73, 100, 120, 46, 120, 61, 37, 100, 44, 32, 101, 110, 100, 95, 111, 102, 102, 115, 101, 116, 61, 37, 100, 44, 32, 98, 105, 116, 95, 99, 111, 117, 110, 116, 61, 37, 100, 10};

.visible .entry _Z22generateExtendedBitmapjPhPj(
	.param .u32 _Z22generateExtendedBitmapjPhPj_param_0,
	.param .u64 .ptr .align 1 _Z22generateExtendedBitmapjPhPj_param_1,
	.param .u64 .ptr .align 1 _Z22generateExtendedBitmapjPhPj_param_2
)
{
	.local .align 16 .b8 	__local_depot0[16];
	.reg .b64 	%SP;
	.reg .b64 	%SPL;
	.reg .pred 	%p<45>;
	.reg .b32 	%r<408>;
	.reg .b64 	%rd<23>;

	mov.u64 	%SPL, __local_depot0;
	cvta.local.u64 	%SP, %SPL;
	ld.param.u32 	%r188, [_Z22generateExtendedBitmapjPhPj_param_0];
	ld.param.u64 	%rd6, [_Z22generateExtendedBitmapjPhPj_param_1];
	ld.param.u64 	%rd5, [_Z22generateExtendedBitmapjPhPj_param_2];
	cvta.to.global.u64 	%rd1, %rd6;
	mov.u32 	%r1, %ctaid.x;
	mov.u32 	%r189, %ntid.x;
	mov.u32 	%r2, %tid.x;
	mad.lo.s32 	%r3, %r1, %r189, %r2;
	add.s32 	%r190, %r188, 7;
	shr.u32 	%r4, %r190, 3;
	mul.lo.s32 	%r5, %r3, 31;
	shr.s32 	%r191, %r5, 31;
	shr.u32 	%r192, %r191, 29;
	add.s32 	%r193, %r5, %r192;
	shr.s32 	%r325, %r193, 3;
	add.s32 	%r7, %r5, 30;
	shr.s32 	%r194, %r7, 31;
	shr.u32 	%r195, %r194, 29;
	add.s32 	%r196, %r7, %r195;
	shr.s32 	%r8, %r196, 3;
	setp.ge.s32 	%p1, %r325, %r4;
	mov.b32 	%r367, 0;
	@%p1 bra 	$L__BB0_2;
	and.b32  	%r200, %r193, -8;
	sub.s32 	%r201, %r5, %r200;
	cvt.s64.s32 	%rd7, %r325;
	add.s64 	%rd8, %rd1, %rd7;
	ld.global.u8 	%r202, [%rd8];
	add.s32 	%r203, %r201, 24;
	shl.b32 	%r367, %r202, %r203;
	sub.s32 	%r368, 8, %r201;
$L__BB0_2:
	add.s32 	%r383, %r325, 1;
	setp.ge.s32 	%p2, %r383, %r8;
	@%p2 bra 	$L__BB0_74;
	not.b32 	%r205, %r325;
	add.s32 	%r14, %r8, %r205;
	sub.s32 	%r206, %r8, %r325;
	add.s32 	%r207, %r206, -2;
	and.b32  	%r15, %r14, 15;
	setp.lt.u32 	%p3, %r207, 15;
	@%p3 bra 	$L__BB0_39;
	and.b32  	%r208, %r14, -16;
	neg.s32 	%r324, %r208;
$L__BB0_5:
	.pragma "nounroll";
	add.s32 	%r21, %r325, 1;
	setp.ge.s32 	%p4, %r21, %r4;
	cvt.s64.s32 	%rd9, %r21;
	add.s64 	%rd2, %rd1, %rd9;
	@%p4 bra 	$L__BB0_7;
	ld.global.u8 	%r209, [%rd2];
	sub.s32 	%r210, 24, %r368;
	shl.b32 	%r211, %r209, %r210;
	add.s32 	%r367, %r211, %r367;
	add.s32 	%r368, %r368, 8;
$L__BB0_7:
	add.s32 	%r26, %r21, 1;
	setp.ge.s32 	%p5, %r26, %r4;
	@%p5 bra 	$L__BB0_9;
	ld.global.u8 	%r212, [%rd2+1];
	sub.s32 	%r213, 24, %r368;
	shl.b32 	%r214, %r212, %r213;
	add.s32 	%r367, %r214, %r367;
	add.s32 	%r368, %r368, 8;
$L__BB0_9:
	add.s32 	%r31, %r26, 1;
	setp.ge.s32 	%p6, %r31, %r4;
	@%p6 bra 	$L__BB0_11;
	ld.global.u8 	%r215, [%rd2+2];
	sub.s32 	%r216, 24, %r368;
	shl.b32 	%r217, %r215, %r216;
	add.s32 	%r367, %r217, %r367;
	add.s32 	%r368, %r368, 8;
$L__BB0_11:
	add.s32 	%r36, %r31, 1;
	setp.ge.s32 	%p7, %r36, %r4;
	@%p7 bra 	$L__BB0_13;
	ld.global.u8 	%r218, [%rd2+3];
	sub.s32 	%r219, 24, %r368;
	shl.b32 	%r220, %r218, %r219;
	add.s32 	%r367, %r220, %r367;
	add.s32 	%r368, %r368, 8;
$L__BB0_13:
	add.s32 	%r41, %r36, 1;
	setp.ge.s32 	%p8, %r41, %r4;
	@%p8 bra 	$L__BB0_15;
	ld.global.u8 	%r221, [%rd2+4];
	sub.s32 	%r222, 24, %r368;
	shl.b32 	%r223, %r221, %r222;
	add.s32 	%r367, %r223, %r367;
	add.s32 	%r368, %r368, 8;
$L__BB0_15:
	add.s32 	%r46, %r41, 1;
	setp.ge.s32 	%p9, %r46, %r4;
	@%p9 bra 	$L__BB0_17;
	ld.global.u8 	%r224, [%rd2+5];
	sub.s32 	%r225, 24, %r368;
	shl.b32 	%r226, %r224, %r225;
	add.s32 	%r367, %r226, %r367;
	add.s32 	%r368, %r368, 8;
$L__BB0_17:
	add.s32 	%r51, %r46, 1;
	setp.ge.s32 	%p10, %r51, %r4;
	@%p10 bra 	$L__BB0_19;
	ld.global.u8 	%r227, [%rd2+6];
	sub.s32 	%r228, 24, %r368;
	shl.b32 	%r229, %r227, %r228;
	add.s32 	%r367, %r229, %r367;
	add.s32 	%r368, %r368, 8;
$L__BB0_19:
	add.s32 	%r56, %r51, 1;
	setp.ge.s32 	%p11, %r56, %r4;
	@%p11 bra 	$L__BB0_21;
	ld.global.u8 	%r230, [%rd2+7];
	sub.s32 	%r231, 24, %r368;
	shl.b32 	%r232, %r230, %r231;
	add.s32 	%r367, %r232, %r367;
	add.s32 	%r368, %r368, 8;
$L__BB0_21:
	add.s32 	%r61, %r56, 1;
	setp.ge.s32 	%p12, %r61, %r4;
	@%p12 bra 	$L__BB0_23;
	ld.global.u8 	%r233, [%rd2+8];
	sub.s32 	%r234, 24, %r368;
	shl.b32 	%r235, %r233, %r234;
	add.s32 	%r367, %r235, %r367;
	add.s32 	%r368, %r368, 8;
$L__BB0_23:
	add.s32 	%r66, %r61, 1;
	setp.ge.s32 	%p13, %r66, %r4;
	@%p13 bra 	$L__BB0_25;
	ld.global.u8 	%r236, [%rd2+9];
	sub.s32 	%r237, 24, %r368;
	shl.b32 	%r238, %r236, %r237;
	add.s32 	%r367, %r238, %r367;
	add.s32 	%r368, %r368, 8;
$L__BB0_25:
	add.s32 	%r71, %r66, 1;
	setp.ge.s32 	%p14, %r71, %r4;
	@%p14 bra 	$L__BB0_27;
	ld.global.u8 	%r239, [%rd2+10];
	sub.s32 	%r240, 24, %r368;
	shl.b32 	%r241, %r239, %r240;
	add.s32 	%r367, %r241, %r367;
	add.s32 	%r368, %r368, 8;
$L__BB0_27:
	add.s32 	%r76, %r71, 1;
	setp.ge.s32 	%p15, %r76, %r4;
	@%p15 bra 	$L__BB0_29;
	ld.global.u8 	%r242, [%rd2+11];
	sub.s32 	%r243, 24, %r368;
	shl.b32 	%r244, %r242, %r243;
	add.s32 	%r367, %r244, %r367;
	add.s32 	%r368, %r368, 8;
$L__BB0_29:
	add.s32 	%r81, %r76, 1;
	setp.ge.s32 	%p16, %r81, %r4;
	@%p16 bra 	$L__BB0_31;
	ld.global.u8 	%r245, [%rd2+12];
	sub.s32 	%r246, 24, %r368;
	shl.b32 	%r247, %r245, %r246;
	add.s32 	%r367, %r247, %r367;
	add.s32 	%r368, %r368, 8;
$L__BB0_31:
	add.s32 	%r86, %r81, 1;
	setp.ge.s32 	%p17, %r86, %r4;
	@%p17 bra 	$L__BB0_33;
	ld.global.u8 	%r248, [%rd2+13];
	sub.s32 	%r249, 24, %r368;
	shl.b32 	%r250, %r248, %r249;
	add.s32 	%r367, %r250, %r367;
	add.s32 	%r368, %r368, 8;
$L__BB0_33:
	add.s32 	%r91, %r86, 1;
	setp.ge.s32 	%p18, %r91, %r4;
	@%p18 bra 	$L__BB0_35;
	ld.global.u8 	%r251, [%rd2+14];
	sub.s32 	%r252, 24, %r368;
	shl.b32 	%r253, %r251, %r252;
	add.s32 	%r367, %r253, %r367;
	add.s32 	%r368, %r368, 8;
$L__BB0_35:
	add.s32 	%r254, %r91, 1;
	setp.ge.s32 	%p19, %r254, %r4;
	@%p19 bra 	$L__BB0_37;
	ld.global.u8 	%r255, [%rd2+15];
	sub.s32 	%r256, 24, %r368;
	shl.b32 	%r257, %r255, %r256;
	add.s32 	%r367, %r257, %r367;
	add.s32 	%r368, %r368, 8;
$L__BB0_37:
	add.s32 	%r325, %r325, 16;
	add.s32 	%r324, %r324, 16;
	setp.ne.s32 	%p20, %r324, 0;
	@%p20 bra 	$L__BB0_5;
	add.s32 	%r383, %r325, 1;
$L__BB0_39:
	setp.eq.s32 	%p21, %r15, 0;
	@%p21 bra 	$L__BB0_74;
	and.b32  	%r108, %r14, 7;
	setp.lt.u32 	%p22, %r15, 8;
	@%p22 bra 	$L__BB0_58;
	setp.ge.s32 	%p23, %r383, %r4;
	cvt.s64.s32 	%rd10, %r383;
	add.s64 	%rd3, %rd1, %rd10;
	@%p23 bra 	$L__BB0_43;
	ld.global.u8 	%r259, [%rd3];
	sub.s32 	%r260, 24, %r368;
	shl.b32 	%r261, %r259, %r260;
	add.s32 	%r367, %r261, %r367;
	add.s32 	%r368, %r368, 8;
$L__BB0_43:
	add.s32 	%r262, %r383, 1;
	setp.ge.s32 	%p24, %r262, %r4;
	@%p24 bra 	$L__BB0_45;
	ld.global.u8 	%r263, [%rd3+1];
	sub.s32 	%r264, 24, %r368;
	shl.b32 	%r265, %r263, %r264;
	add.s32 	%r367, %r265, %r367;
	add.s32 	%r368, %r368, 8;
$L__BB0_45:
	add.s32 	%r266, %r383, 2;
	setp.ge.s32 	%p25, %r266, %r4;
	@%p25 bra 	$L__BB0_47;
	ld.global.u8 	%r267, [%rd3+2];
	sub.s32 	%r268, 24, %r368;
	shl.b32 	%r269, %r267, %r268;
	add.s32 	%r367, %r269, %r367;
	add.s32 	%r368, %r368, 8;
$L__BB0_47:
	add.s32 	%r270, %r383, 3;
	setp.ge.s32 	%p26, %r270, %r4;
	@%p26 bra 	$L__BB0_49;
	ld.global.u8 	%r271, [%rd3+3];
	sub.s32 	%r272, 24, %r368;
	shl.b32 	%r273, %r271, %r272;
	add.s32 	%r367, %r273, %r367;
	add.s32 	%r368, %r368, 8;
$L__BB0_49:
	add.s32 	%r274, %r383, 4;
	setp.ge.s32 	%p27, %r274, %r4;
	@%p27 bra 	$L__BB0_51;
	ld.global.u8 	%r275, [%rd3+4];
	sub.s32 	%r276, 24, %r368;
	shl.b32 	%r277, %r275, %r276;
	add.s32 	%r367, %r277, %r367;
	add.s32 	%r368, %r368, 8;
$L__BB0_51:
	add.s32 	%r278, %r383, 5;
	setp.ge.s32 	%p28, %r278, %r4;
	@%p28 bra 	$L__BB0_53;
	ld.global.u8 	%r279, [%rd3+5];
	sub.s32 	%r280, 24, %r368;
	shl.b32 	%r281, %r279, %r280;
	add.s32 	%r367, %r281, %r367;
	add.s32 	%r368, %r368, 8;
$L__BB0_53:
	add.s32 	%r282, %r383, 6;
	setp.ge.s32 	%p29, %r282, %r4;
	@%p29 bra 	$L__BB0_55;
	ld.global.u8 	%r283, [%rd3+6];
	sub.s32 	%r284, 24, %r368;
	shl.b32 	%r285, %r283, %r284;
	add.s32 	%r367, %r285, %r367;
	add.s32 	%r368, %r368, 8;
$L__BB0_55:
	add.s32 	%r286, %r383, 7;
	setp.ge.s32 	%p30, %r286, %r4;
	@%p30 bra 	$L__BB0_57;
	ld.global.u8 	%r287, [%rd3+7];
	sub.s32 	%r288, 24, %r368;
	shl.b32 	%r289, %r287, %r288;
	add.s32 	%r367, %r289, %r367;
	add.s32 	%r368, %r368, 8;
$L__BB0_57:
	add.s32 	%r383, %r383, 8;
$L__BB0_58:
	setp.eq.s32 	%p31, %r108, 0;
	@%p31 bra 	$L__BB0_74;
	and.b32  	%r147, %r14, 3;
	setp.lt.u32 	%p32, %r108, 4;
	@%p32 bra 	$L__BB0_69;
	setp.ge.s32 	%p33, %r383, %r4;
	cvt.s64.s32 	%rd11, %r383;
	add.s64 	%rd4, %rd1, %rd11;
	@%p33 bra 	$L__BB0_62;
	ld.global.u8 	%r291, [%rd4];
	sub.s32 	%r292, 24, %r368;
	shl.b32 	%r293, %r291, %r292;
	add.s32 	%r367, %r293, %r367;
	add.s32 	%r368, %r368, 8;
$L__BB0_62:
	add.s32 	%r294, %r383, 1;
	setp.ge.s32 	%p34, %r294, %r4;
	@%p34 bra 	$L__BB0_64;
	ld.global.u8 	%r295, [%rd4+1];
	sub.s32 	%r296, 24, %r368;
	shl.b32 	%r297, %r295, %r296;
	add.s32 	%r367, %r297, %r367;
	add.s32 	%r368, %r368, 8;
$L__BB0_64:
	add.s32 	%r298, %r383, 2;
	setp.ge.s32 	%p35, %r298, %r4;
	@%p35 bra 	$L__BB0_66;
	ld.global.u8 	%r299, [%rd4+2];
	sub.s32 	%r300, 24, %r368;
	shl.b32 	%r301, %r299, %r300;
	add.s32 	%r367, %r301, %r367;
	add.s32 	%r368, %r368, 8;
$L__BB0_66:
	add.s32 	%r302, %r383, 3;
	setp.ge.s32 	%p36, %r302, %r4;
	@%p36 bra 	$L__BB0_68;
	ld.global.u8 	%r303, [%rd4+3];
	sub.s32 	%r304, 24, %r368;
	shl.b32 	%r305, %r303, %r304;
	add.s32 	%r367, %r305, %r367;
	add.s32 	%r368, %r368, 8;
$L__BB0_68:
	add.s32 	%r383, %r383, 4;
$L__BB0_69:
	setp.eq.s32 	%p37, %r147, 0;
	@%p37 bra 	$L__BB0_74;
	neg.s32 	%r399, %r147;
$L__BB0_71:
	.pragma "nounroll";
	setp.ge.s32 	%p38, %r383, %r4;
	@%p38 bra 	$L__BB0_73;
	cvt.s64.s32 	%rd12, %r383;
	add.s64 	%rd13, %rd1, %rd12;
	ld.global.u8 	%r306, [%rd13];
	sub.s32 	%r307, 24, %r368;
	shl.b32 	%r308, %r306, %r307;
	add.s32 	%r367, %r308, %r367;
	add.s32 	%r368, %r368, 8;
$L__BB0_73:
	add.s32 	%r383, %r383, 1;
	add.s32 	%r399, %r399, 1;
	setp.ne.s32 	%p39, %r399, 0;
	@%p39 bra 	$L__BB0_71;
$L__BB0_74:
	setp.ge.s32 	%p40, %r8, %r4;
	@%p40 bra 	$L__BB0_78;
	and.b32  	%r312, %r196, -8;
	sub.s32 	%r183, %r7, %r312;
	sub.s32 	%r313, 30, %r368;
	setp.eq.s32 	%p41, %r183, %r313;
	@%p41 bra 	$L__BB0_77;
	add.u64 	%rd14, %SP, 0;
	add.u64 	%rd15, %SPL, 0;
	st.local.v4.u32 	[%rd15], {%r1, %r2, %r183, %r368};
	mov.u64 	%rd16, $str;
	cvta.global.u64 	%rd17, %rd16;
	{ // callseq 0, 0
	.param .b64 param0;
	st.param.b64 	[param0], %rd17;
	.param .b64 param1;
	st.param.b64 	[param1], %rd14;
	.param .b32 retval0;
	call.uni (retval0), 
	vprintf, 
	(
	param0, 
	param1
	);
	ld.param.b32 	%r314, [retval0];
	} // callseq 0
$L__BB0_77:
	cvt.s64.s32 	%rd18, %r8;
	add.s64 	%rd19, %rd1, %rd18;
	ld.global.u8 	%r316, [%rd19];
	sub.s32 	%r317, 7, %r183;
	shr.u32 	%r318, %r316, %r317;
	shl.b32 	%r319, %r318, 1;
	add.s32 	%r367, %r319, %r367;
$L__BB0_78:
	cvta.to.global.u64 	%rd20, %rd5;
	setp.eq.s32 	%p42, %r367, 0;
	setp.eq.s32 	%p43, %r367, -2;
	or.pred  	%p44, %p42, %p43;
	selp.u32 	%r320, 1, 0, %p44;
	add.s32 	%r321, %r367, %r320;
	mul.wide.s32 	%rd21, %r3, 4;
	add.s64 	%rd22, %rd20, %rd21;
	st.global.u32 	[%rd22], %r321;
	ret;

}
	// .globl	_Z5initFjPjS_
.visible .entry _Z5initFjPjS_(
	.param .u32 _Z5initFjPjS__param_0,
	.param .u64 .ptr .align 1 _Z5initFjPjS__param_1,
	.param .u64 .ptr .align 1 _Z5initFjPjS__param_2
)
{
	.reg .pred 	%p<12>;
	.reg .b32 	%r<107>;
	.reg .b64 	%rd<13>;

	ld.param.u32 	%r6, [_Z5initFjPjS__param_0];
	ld.param.u64 	%rd2, [_Z5initFjPjS__param_1];
	ld.param.u64 	%rd3, [_Z5initFjPjS__param_2];
	cvta.to.global.u64 	%rd1, %rd3;
	mov.u32 	%r7, %ctaid.x;
	mov.u32 	%r8, %ntid.x;
	mov.u32 	%r9, %tid.x;
	mad.lo.s32 	%r1, %r7, %r8, %r9;
	add.s32 	%r2, %r6, -1;
	setp.ge.u32 	%p1, %r1, %r2;
	@%p1 bra 	$L__BB1_6;
	cvta.to.global.u64 	%rd4, %rd2;
	mul.wide.s32 	%rd5, %r1, 4;
	add.s64 	%rd6, %rd4, %rd5;
	ld.global.u32 	%r3, [%rd6+4];
	shr.u32 	%r10, %r3, 31;
	shr.u32 	%r11, %r3, 30;
	and.b32  	%r12, %r11, 1;
	add.s32 	%r13, %r12, %r10;
	shr.u32 	%r14, %r3, 29;
	and.b32  	%r15, %r14, 1;
	add.s32 	%r16, %r13, %r15;
	shr.u32 	%r17, %r3, 28;
	and.b32  	%r18, %r17, 1;
	add.s32 	%r19, %r16, %r18;
	shr.u32 	%r20, %r3, 27;
	and.b32  	%r21, %r20, 1;
	add.s32 	%r22, %r19, %r21;
	shr.u32 	%r23, %r3, 26;
	and.b32  	%r24, %r23, 1;
	add.s32 	%r25, %r22, %r24;
	shr.u32 	%r26, %r3, 25;
	and.b32  	%r27, %r26, 1;
	add.s32 	%r28, %r25, %r27;
	shr.u32 	%r29, %r3, 24;
	and.b32  	%r30, %r29, 1;
	add.s32 	%r31, %r28, %r30;
	shr.u32 	%r32, %r3, 23;
	and.b32  	%r33, %r32, 1;
	add.s32 	%r34, %r31, %r33;
	shr.u32 	%r35, %r3, 22;
	and.b32  	%r36, %r35, 1;
	add.s32 	%r37, %r34, %r36;
	shr.u32 	%r38, %r3, 21;
	and.b32  	%r39, %r38, 1;
	add.s32 	%r40, %r37, %r39;
	shr.u32 	%r41, %r3, 20;
	and.b32  	%r42, %r41, 1;
	add.s32 	%r43, %r40, %r42;
	shr.u32 	%r44, %r3, 19;
	and.b32  	%r45, %r44, 1;
	add.s32 	%r46, %r43, %r45;
	shr.u32 	%r47, %r3, 18;
	and.b32  	%r48, %r47, 1;
	add.s32 	%r49, %r46, %r48;
	shr.u32 	%r50, %r3, 17;
	and.b32  	%r51, %r50, 1;
	add.s32 	%r52, %r49, %r51;
	shr.u32 	%r53, %r3, 16;
	and.b32  	%r54, %r53, 1;
	add.s32 	%r55, %r52, %r54;
	shr.u32 	%r56, %r3, 15;
	and.b32  	%r57, %r56, 1;
	add.s32 	%r58, %r55, %r57;
	shr.u32 	%r59, %r3, 14;
	and.b32  	%r60, %r59, 1;
	add.s32 	%r61, %r58, %r60;
	shr.u32 	%r62, %r3, 13;
	and.b32  	%r63, %r62, 1;
	add.s32 	%r64, %r61, %r63;
	shr.u32 	%r65, %r3, 12;
	and.b32  	%r66, %r65, 1;
	add.s32 	%r67, %r64, %r66;
	shr.u32 	%r68, %r3, 11;
	and.b32  	%r69, %r68, 1;
	add.s32 	%r70, %r67, %r69;
	shr.u32 	%r71, %r3, 10;
	and.b32  	%r72, %r71, 1;
	add.s32 	%r73, %r70, %r72;
	shr.u32 	%r74, %r3, 9;
	and.b32  	%r75, %r74, 1;
	add.s32 	%r76, %r73, %r75;
	shr.u32 	%r77, %r3, 8;
	and.b32  	%r78, %r77, 1;
	add.s32 	%r79, %r76, %r78;
	shr.u32 	%r80, %r3, 7;
	and.b32  	%r81, %r80, 1;
	add.s32 	%r82, %r79, %r81;
	shr.u32 	%r83, %r3, 6;
	and.b32  	%r84, %r83, 1;
	add.s32 	%r85, %r82, %r84;
	shr.u32 	%r86, %r3, 5;
	and.b32  	%r87, %r86, 1;
	add.s32 	%r88, %r85, %r87;
	shr.u32 	%r89, %r3, 4;
	and.b32  	%r90, %r89, 1;
	add.s32 	%r91, %r88, %r90;
	shr.u32 	%r92, %r3, 3;
	and.b32  	%r93, %r92, 1;
	add.s32 	%r94, %r91, %r93;
	shr.u32 	%r95, %r3, 2;
	and.b32  	%r96, %r95, 1;
	add.s32 	%r97, %r94, %r96;
	shr.u32 	%r98, %r3, 1;
	and.b32  	%r99, %r98, 1;
	add.s32 	%r100, %r97, %r99;
	ld.global.u32 	%r5, [%rd6];
	setp.eq.s32 	%p2, %r5, 1;
	setp.eq.s32 	%p3, %r100, 1;
	and.pred  	%p4, %p2, %p3;
	@%p4 bra 	$L__BB1_5;
	setp.eq.s32 	%p5, %r5, -1;
	setp.eq.s32 	%p6, %r100, 30;
	and.pred  	%p7, %p5, %p6;
	@%p7 bra 	$L__BB1_5;
	xor.b32  	%r101, %r3, %r5;
	and.b32  	%r102, %r101, 3;
	setp.eq.s32 	%p8, %r102, 0;
	and.b32  	%r103, %r5, 1;
	setp.eq.b32 	%p9, %r103, 1;
	and.pred  	%p10, %p8, %p9;
	@%p10 bra 	$L__BB1_5;
	add.s64 	%rd8, %rd1, %rd5;
	mov.b32 	%r104, 1;
	st.global.u32 	[%rd8], %r104;
	bra.uni 	$L__BB1_6;
$L__BB1_5:
	add.s64 	%rd10, %rd1, %rd5;
	mov.b32 	%r105, 0;
	st.global.u32 	[%rd10], %r105;
$L__BB1_6:
	setp.ne.s32 	%p11, %r1, 0;
	@%p11 bra 	$L__BB1_8;
	mul.wide.u32 	%rd11, %r2, 4;
	add.s64 	%rd12, %rd1, %rd11;
	mov.b32 	%r106, 1;
	st.global.u32 	[%rd12], %r106;
$L__BB1_8:
	ret;

}
	// .globl	_Z6initT1jPjS_S_
.visible .entry _Z6initT1jPjS_S_(
	.param .u32 _Z6initT1jPjS_S__param_0,
	.param .u64 .ptr .align 1 _Z6initT1jPjS_S__param_1,
	.param .u64 .ptr .align 1 _Z6initT1jPjS_S__param_2,
	.param .u64 .ptr .align 1 _Z6initT1jPjS_S__param_3
)
{
	.reg .pred 	%p<3>;
	.reg .b32 	%r<9>;
	.reg .b64 	%rd<13>;

	ld.param.u32 	%r2, [_Z6initT1jPjS_S__param_0];
	ld.param.u64 	%rd1, [_Z6initT1jPjS_S__param_1];
	ld.param.u64 	%rd2, [_Z6initT1jPjS_S__param_2];
	ld.param.u64 	%rd3, [_Z6initT1jPjS_S__param_3];
	mov.u32 	%r3, %ctaid.x;
	mov.u32 	%r4, %ntid.x;
	mov.u32 	%r5, %tid.x;
	mad.lo.s32 	%r1, %r3, %r4, %r5;
	setp.ge.u32 	%p1, %r1, %r2;
	@%p1 bra 	$L__BB2_3;
	cvta.to.global.u64 	%rd4, %rd1;
	mul.wide.s32 	%rd5, %r1, 4;
	add.s64 	%rd6, %rd4, %rd5;
	ld.global.u32 	%r6, [%rd6];
	setp.ne.s32 	%p2, %r6, 1;
	@%p2 bra 	$L__BB2_3;
	add.s32 	%r7, %r1, 1;
	cvta.to.global.u64 	%rd7, %rd2;
	add.s64 	%rd9, %rd7, %rd5;
	ld.global.u32 	%r8, [%rd9];
	cvta.to.global.u64 	%rd10, %rd3;
	mul.wide.u32 	%rd11, %r8, 4;
	add.s64 	%rd12, %rd10, %rd11;
	st.global.u32 	[%rd12], %r7;
$L__BB2_3:
	ret;

}
	// .globl	_Z6initT2jPjS_
.visible .entry _Z6initT2jPjS_(
	.param .u32 _Z6initT2jPjS__param_0,
	.param .u64 .ptr .align 1 _Z6initT2jPjS__param_1,
	.param .u64 .ptr .align 1 _Z6initT2jPjS__param_2
)
{
	.reg .pred 	%p<3>;
	.reg .b32 	%r<12>;
	.reg .b64 	%rd<9>;
	.reg .b64 	%fd<4>;

	ld.param.u32 	%r5, [_Z6initT2jPjS__param_0];
	ld.param.u64 	%rd2, [_Z6initT2jPjS__param_1];
	ld.param.u64 	%rd3, [_Z6initT2jPjS__param_2];
	mov.u32 	%r6, %ctaid.x;
	mov.u32 	%r7, %ntid.x;
	mov.u32 	%r8, %tid.x;
	mad.lo.s32 	%r1, %r6, %r7, %r8;
	setp.ge.u32 	%p1, %r1, %r5;
	@%p1 bra 	$L__BB3_4;
	cvta.to.global.u64 	%rd4, %rd2;
	mul.wide.s32 	%rd5, %r1, 4;
	add.s64 	%rd1, %rd4, %rd5;
	ld.global.u32 	%r11, [%rd1];
	setp.eq.s32 	%p2, %r1, 0;
	@%p2 bra 	$L__BB3_3;
	ld.global.u32 	%r9, [%rd1+-4];
	sub.s32 	%r11, %r11, %r9;
$L__BB3_3:
	cvt.rn.f64.s32 	%fd1, %r11;
	div.rn.f64 	%fd2, %fd1, 0d417FFFFFF0000000;
	cvt.rpi.f64.f64 	%fd3, %fd2;
	cvt.rzi.u32.f64 	%r10, %fd3;
	cvta.to.global.u64 	%rd6, %rd3;
	add.s64 	%rd8, %rd6, %rd5;
	st.global.u32 	[%rd8], %r10;
$L__BB3_4:
	ret;

}
	// .globl	_Z9generateCjPjS_S_S_
.visible .entry _Z9generateCjPjS_S_S_(
	.param .u32 _Z9generateCjPjS_S_S__param_0,
	.param .u64 .ptr .align 1 _Z9generateCjPjS_S_S__param_1,
	.param .u64 .ptr .align 1 _Z9generateCjPjS_S_S__param_2,
	.param .u64 .ptr .align 1 _Z9generateCjPjS_S_S__param_3,
	.param .u64 .ptr .align 1 _Z9generateCjPjS_S_S__param_4
)
{
	.reg .pred 	%p<93>;
	.reg .b32 	%r<332>;
	.reg .b64 	%rd<49>;

	ld.param.u32 	%r52, [_Z9generateCjPjS_S_S__param_0];
	ld.param.u64 	%rd6, [_Z9generateCjPjS_S_S__param_1];
	ld.param.u64 	%rd7, [_Z9generateCjPjS_S_S__param_2];
	ld.param.u64 	%rd8, [_Z9generateCjPjS_S_S__param_3];
	ld.param.u64 	%rd9, [_Z9generateCjPjS_S_S__param_4];
	cvta.to.global.u64 	%rd1, %rd9;
	mov.u32 	%r53, %ctaid.x;
	mov.u32 	%r54, %ntid.x;
	mov.u32 	%r55, %tid.x;
	mad.lo.s32 	%r1, %r53, %r54, %r55;
	setp.ge.u32 	%p1, %r1, %r52;
	@%p1 bra 	$L__BB4_108;
	cvta.to.global.u64 	%rd10, %rd6;
	cvta.to.global.u64 	%rd11, %rd7;
	cvta.to.global.u64 	%rd12, %rd8;
	mul.wide.s32 	%rd13, %r1, 4;
	add.s64 	%rd2, %rd10, %rd13;
	ld.global.u32 	%r6, [%rd2];
	add.s64 	%rd14, %rd11, %rd13;
	ld.global.u32 	%r3, [%rd14];
	mul.wide.s32 	%rd15, %r6, 4;
	add.s64 	%rd16, %rd12, %rd15;
	ld.global.u32 	%r4, [%rd16+-4];
	setp.eq.s32 	%p2, %r1, 0;
	@%p2 bra 	$L__BB4_3;
	ld.global.u32 	%r56, [%rd2+-4];
	sub.s32 	%r6, %r6, %r56;
$L__BB4_3:
	and.b32  	%r57, %r4, 1;
	setp.eq.b32 	%p3, %r57, 1;
	not.pred 	%p4, %p3;
	@%p4 bra 	$L__BB4_17;
	and.b32  	%r7, %r4, 3;
	or.b32  	%r8, %r7, -128;
	setp.lt.s32 	%p5, %r6, 33554432;
	@%p5 bra 	$L__BB4_16;
	max.u32 	%r58, %r6, 67108862;
	add.s32 	%r59, %r58, -67108862;
	add.s32 	%r60, %r58, -33554432;
	mul.hi.u32 	%r61, %r60, 129;
	sub.s32 	%r62, %r60, %r61;
	shr.u32 	%r63, %r62, 1;
	add.s32 	%r64, %r63, %r61;
	shr.u32 	%r9, %r64, 24;
	add.s32 	%r10, %r9, 1;
	and.b32  	%r11, %r10, 7;
	setp.lt.u32 	%p6, %r59, 201326587;
	mov.u32 	%r317, %r3;
	@%p6 bra 	$L__BB4_8;
	and.b32  	%r65, %r10, 504;
	neg.s32 	%r315, %r65;
	add.s64 	%rd3, %rd1, 16;
	mov.u32 	%r317, %r3;
$L__BB4_7:
	.pragma "nounroll";
	mul.wide.s32 	%rd17, %r317, 4;
	add.s64 	%rd18, %rd3, %rd17;
	st.global.u32 	[%rd18+-16], %r8;
	st.global.u32 	[%rd18+-12], %r8;
	st.global.u32 	[%rd18+-8], %r8;
	st.global.u32 	[%rd18+-4], %r8;
	st.global.u32 	[%rd18], %r8;
	st.global.u32 	[%rd18+4], %r8;
	st.global.u32 	[%rd18+8], %r8;
	st.global.u32 	[%rd18+12], %r8;
	add.s32 	%r317, %r317, 8;
	add.s32 	%r315, %r315, 8;
	setp.ne.s32 	%p7, %r315, 0;
	@%p7 bra 	$L__BB4_7;
$L__BB4_8:
	setp.eq.s32 	%p8, %r11, 0;
	@%p8 bra 	$L__BB4_16;
	setp.lt.u32 	%p9, %r11, 4;
	@%p9 bra 	$L__BB4_11;
	mul.wide.s32 	%rd19, %r317, 4;
	add.s64 	%rd20, %rd1, %rd19;
	st.global.u32 	[%rd20], %r8;
	st.global.u32 	[%rd20+4], %r8;
	st.global.u32 	[%rd20+8], %r8;
	st.global.u32 	[%rd20+12], %r8;
	add.s32 	%r317, %r317, 4;
$L__BB4_11:
	and.b32  	%r66, %r10, 3;
	setp.eq.s32 	%p10, %r66, 0;
	@%p10 bra 	$L__BB4_16;
	setp.eq.s32 	%p11, %r66, 1;
	@%p11 bra 	$L__BB4_14;
	mul.wide.s32 	%rd21, %r317, 4;
	add.s64 	%rd22, %rd1, %rd21;
	st.global.u32 	[%rd22], %r8;
	st.global.u32 	[%rd22+4], %r8;
	add.s32 	%r317, %r317, 2;
$L__BB4_14:
	and.b32  	%r67, %r9, 1;
	setp.eq.b32 	%p12, %r67, 1;
	@%p12 bra 	$L__BB4_16;
	mul.wide.s32 	%rd23, %r317, 4;
	add.s64 	%rd24, %rd1, %rd23;
	st.global.u32 	[%rd24], %r8;
$L__BB4_16:
	shl.b32 	%r68, %r6, 7;
	or.b32  	%r69, %r68, %r7;
	mul.wide.s32 	%rd25, %r3, 4;
	add.s64 	%rd26, %rd1, %rd25;
	st.global.u32 	[%rd26], %r69;
	bra.uni 	$L__BB4_108;
$L__BB4_17:
	shr.u32 	%r71, %r4, 31;
	shr.u32 	%r72, %r4, 30;
	and.b32  	%r73, %r72, 1;
	add.s32 	%r74, %r73, %r71;
	shr.u32 	%r75, %r4, 29;
	and.b32  	%r76, %r75, 1;
	add.s32 	%r77, %r74, %r76;
	shr.u32 	%r78, %r4, 28;
	and.b32  	%r79, %r78, 1;
	add.s32 	%r80, %r77, %r79;
	shr.u32 	%r81, %r4, 27;
	and.b32  	%r82, %r81, 1;
	add.s32 	%r83, %r80, %r82;
	shr.u32 	%r84, %r4, 26;
	and.b32  	%r85, %r84, 1;
	add.s32 	%r86, %r83, %r85;
	shr.u32 	%r87, %r4, 25;
	and.b32  	%r88, %r87, 1;
	add.s32 	%r89, %r86, %r88;
	shr.u32 	%r90, %r4, 24;
	and.b32  	%r91, %r90, 1;
	add.s32 	%r92, %r89, %r91;
	shr.u32 	%r93, %r4, 23;
	and.b32  	%r94, %r93, 1;
	add.s32 	%r95, %r92, %r94;
	shr.u32 	%r96, %r4, 22;
	and.b32  	%r97, %r96, 1;
	add.s32 	%r98, %r95, %r97;
	shr.u32 	%r99, %r4, 21;
	and.b32  	%r100, %r99, 1;
	add.s32 	%r101, %r98, %r100;
	shr.u32 	%r102, %r4, 20;
	and.b32  	%r103, %r102, 1;
	add.s32 	%r104, %r101, %r103;
	shr.u32 	%r105, %r4, 19;
	and.b32  	%r106, %r105, 1;
	add.s32 	%r107, %r104, %r106;
	shr.u32 	%r108, %r4, 18;
	and.b32  	%r109, %r108, 1;
	add.s32 	%r110, %r107, %r109;
	shr.u32 	%r111, %r4, 17;
	and.b32  	%r112, %r111, 1;
	add.s32 	%r113, %r110, %r112;
	shr.u32 	%r114, %r4, 16;
	and.b32  	%r115, %r114, 1;
	add.s32 	%r116, %r113, %r115;
	shr.u32 	%r117, %r4, 15;
	and.b32  	%r118, %r117, 1;
	add.s32 	%r119, %r116, %r118;
	shr.u32 	%r120, %r4, 14;
	and.b32  	%r121, %r120, 1;
	add.s32 	%r122, %r119, %r121;
	shr.u32 	%r123, %r4, 13;
	and.b32  	%r124, %r123, 1;
	add.s32 	%r125, %r122, %r124;
	shr.u32 	%r126, %r4, 12;
	and.b32  	%r127, %r126, 1;
	add.s32 	%r128, %r125, %r127;
	shr.u32 	%r129, %r4, 11;
	and.b32  	%r130, %r129, 1;
	add.s32 	%r131, %r128, %r130;
	shr.u32 	%r132, %r4, 10;
	and.b32  	%r133, %r132, 1;
	add.s32 	%r134, %r131, %r133;
	shr.u32 	%r135, %r4, 9;
	and.b32  	%r136, %r135, 1;
	add.s32 	%r137, %r134, %r136;
	shr.u32 	%r138, %r4, 8;
	and.b32  	%r139, %r138, 1;
	add.s32 	%r140, %r137, %r139;
	shr.u32 	%r141, %r4, 7;
	and.b32  	%r142, %r141, 1;
	add.s32 	%r143, %r140, %r142;
	shr.u32 	%r144, %r4, 6;
	and.b32  	%r145, %r144, 1;
	add.s32 	%r146, %r143, %r145;
	shr.u32 	%r147, %r4, 5;
	and.b32  	%r148, %r147, 1;
	add.s32 	%r149, %r146, %r148;
	shr.u32 	%r150, %r4, 4;
	and.b32  	%r151, %r150, 1;
	add.s32 	%r152, %r149, %r151;
	shr.u32 	%r153, %r4, 3;
	and.b32  	%r154, %r153, 1;
	add.s32 	%r155, %r152, %r154;
	shr.u32 	%r156, %r4, 2;
	and.b32  	%r157, %r156, 1;
	add.s32 	%r158, %r155, %r157;
	shr.u32 	%r159, %r4, 1;
	and.b32  	%r160, %r159, 1;
	add.s32 	%r70, %r158, %r160;
	setp.eq.s32 	%p13, %r70, 30;
	@%p13 bra 	$L__BB4_63;
	setp.ne.s32 	%p14, %r70, 1;
	@%p14 bra 	$L__BB4_107;
	setp.lt.s32 	%p54, %r4, 0;
	mov.b32 	%r320, 4;
	@%p54 bra 	$L__BB4_50;
	and.b32  	%r240, %r4, 1073741824;
	setp.ne.s32 	%p55, %r240, 0;
	mov.b32 	%r320, 8;
	@%p55 bra 	$L__BB4_50;
	and.b32  	%r242, %r4, 536870912;
	setp.ne.s32 	%p56, %r242, 0;
	mov.b32 	%r320, 12;
	@%p56 bra 	$L__BB4_50;
	and.b32  	%r244, %r4, 268435456;
	setp.ne.s32 	%p57, %r244, 0;
	mov.b32 	%r320, 16;
	@%p57 bra 	$L__BB4_50;
	and.b32  	%r246, %r4, 134217728;
	setp.ne.s32 	%p58, %r246, 0;
	mov.b32 	%r320, 20;
	@%p58 bra 	$L__BB4_50;
	and.b32  	%r248, %r4, 67108864;
	setp.ne.s32 	%p59, %r248, 0;
	mov.b32 	%r320, 24;
	@%p59 bra 	$L__BB4_50;
	and.b32  	%r250, %r4, 33554432;
	setp.ne.s32 	%p60, %r250, 0;
	mov.b32 	%r320, 28;
	@%p60 bra 	$L__BB4_50;
	and.b32  	%r252, %r4, 16777216;
	setp.ne.s32 	%p61, %r252, 0;
	mov.b32 	%r320, 32;
	@%p61 bra 	$L__BB4_50;
	and.b32  	%r254, %r4, 8388608;
	setp.ne.s32 	%p62, %r254, 0;
	mov.b32 	%r320, 36;
	@%p62 bra 	$L__BB4_50;
	and.b32  	%r256, %r4, 4194304;
	setp.ne.s32 	%p63, %r256, 0;
	mov.b32 	%r320, 40;
	@%p63 bra 	$L__BB4_50;
	and.b32  	%r258, %r4, 2097152;
	setp.ne.s32 	%p64, %r258, 0;
	mov.b32 	%r320, 44;
	@%p64 bra 	$L__BB4_50;
	and.b32  	%r260, %r4, 1048576;
	setp.ne.s32 	%p65, %r260, 0;
	mov.b32 	%r320, 48;
	@%p65 bra 	$L__BB4_50;
	and.b32  	%r262, %r4, 524288;
	setp.ne.s32 	%p66, %r262, 0;
	mov.b32 	%r320, 52;
	@%p66 bra 	$L__BB4_50;
	and.b32  	%r264, %r4, 262144;
	setp.ne.s32 	%p67, %r264, 0;
	mov.b32 	%r320, 56;
	@%p67 bra 	$L__BB4_50;
	and.b32  	%r266, %r4, 131072;
	setp.ne.s32 	%p68, %r266, 0;
	mov.b32 	%r320, 60;
	@%p68 bra 	$L__BB4_50;
	and.b32  	%r268, %r4, 65536;
	setp.ne.s32 	%p69, %r268, 0;
	mov.b32 	%r320, 64;
	@%p69 bra 	$L__BB4_50;
	and.b32  	%r270, %r4, 32768;
	setp.ne.s32 	%p70, %r270, 0;
	mov.b32 	%r320, 68;
	@%p70 bra 	$L__BB4_50;
	and.b32  	%r272, %r4, 16384;
	setp.ne.s32 	%p71, %r272, 0;
	mov.b32 	%r320, 72;
	@%p71 bra 	$L__BB4_50;
	and.b32  	%r274, %r4, 8192;
	setp.ne.s32 	%p72, %r274, 0;
	mov.b32 	%r320, 76;
	@%p72 bra 	$L__BB4_50;
	and.b32  	%r276, %r4, 4096;
	setp.ne.s32 	%p73, %r276, 0;
	mov.b32 	%r320, 80;
	@%p73 bra 	$L__BB4_50;
	and.b32  	%r278, %r4, 2048;
	setp.ne.s32 	%p74, %r278, 0;
	mov.b32 	%r320, 84;
	@%p74 bra 	$L__BB4_50;
	and.b32  	%r280, %r4, 1024;
	setp.ne.s32 	%p75, %r280, 0;
	mov.b32 	%r320, 88;
	@%p75 bra 	$L__BB4_50;
	and.b32  	%r282, %r4, 512;
	setp.ne.s32 	%p76, %r282, 0;
	mov.b32 	%r320, 92;
	@%p76 bra 	$L__BB4_50;
	and.b32  	%r284, %r4, 256;
	setp.ne.s32 	%p77, %r284, 0;
	mov.b32 	%r320, 96;
	@%p77 bra 	$L__BB4_50;
	and.b32  	%r286, %r4, 128;
	setp.ne.s32 	%p78, %r286, 0;
	mov.b32 	%r320, 100;
	@%p78 bra 	$L__BB4_50;
	and.b32  	%r288, %r4, 64;
	setp.ne.s32 	%p79, %r288, 0;
	mov.b32 	%r320, 104;
	@%p79 bra 	$L__BB4_50;
	and.b32  	%r290, %r4, 32;
	setp.ne.s32 	%p80, %r290, 0;
	mov.b32 	%r320, 108;
	@%p80 bra 	$L__BB4_50;
	and.b32  	%r292, %r4, 16;
	setp.ne.s32 	%p81, %r292, 0;
	mov.b32 	%r320, 112;
	@%p81 bra 	$L__BB4_50;
	and.b32  	%r294, %r4, 8;
	setp.ne.s32 	%p82, %r294, 0;
	mov.b32 	%r320, 116;
	@%p82 bra 	$L__BB4_50;
	and.b32  	%r296, %r4, 4;
	setp.ne.s32 	%p83, %r296, 0;
	mov.b32 	%r320, 120;
	@%p83 bra 	$L__BB4_50;
	setp.eq.s32 	%p84, %r4, 0;
	selp.b32 	%r320, 0, 124, %p84;
$L__BB4_50:
	setp.lt.s32 	%p85, %r6, 33554432;
	@%p85 bra 	$L__BB4_62;
	max.u32 	%r297, %r6, 67108862;
	add.s32 	%r298, %r297, -67108862;
	add.s32 	%r299, %r297, -33554432;
	mul.hi.u32 	%r300, %r299, 129;
	sub.s32 	%r301, %r299, %r300;
	shr.u32 	%r302, %r301, 1;
	add.s32 	%r303, %r302, %r300;
	shr.u32 	%r24, %r303, 24;
	add.s32 	%r25, %r24, 1;
	and.b32  	%r26, %r25, 7;
	setp.lt.u32 	%p86, %r298, 201326587;
	mov.u32 	%r323, %r3;
	@%p86 bra 	$L__BB4_54;
	and.b32  	%r304, %r25, 504;
	neg.s32 	%r321, %r304;
	add.s64 	%rd4, %rd1, 16;
	mov.u32 	%r323, %r3;
$L__BB4_53:
	.pragma "nounroll";
	mul.wide.s32 	%rd37, %r323, 4;
	add.s64 	%rd38, %rd4, %rd37;
	mov.b32 	%r305, -127;
	st.global.u32 	[%rd38+-16], %r305;
	st.global.u32 	[%rd38+-12], %r305;
	st.global.u32 	[%rd38+-8], %r305;
	st.global.u32 	[%rd38+-4], %r305;
	st.global.u32 	[%rd38], %r305;
	st.global.u32 	[%rd38+4], %r305;
	st.global.u32 	[%rd38+8], %r305;
	st.global.u32 	[%rd38+12], %r305;
	add.s32 	%r323, %r323, 8;
	add.s32 	%r321, %r321, 8;
	setp.ne.s32 	%p87, %r321, 0;
	@%p87 bra 	$L__BB4_53;
$L__BB4_54:
	setp.eq.s32 	%p88, %r26, 0;
	@%p88 bra 	$L__BB4_62;
	setp.lt.u32 	%p89, %r26, 4;
	@%p89 bra 	$L__BB4_57;
	mul.wide.s32 	%rd39, %r323, 4;
	add.s64 	%rd40, %rd1, %rd39;
	mov.b32 	%r306, -127;
	st.global.u32 	[%rd40], %r306;
	st.global.u32 	[%rd40+4], %r306;
	st.global.u32 	[%rd40+8], %r306;
	st.global.u32 	[%rd40+12], %r306;
	add.s32 	%r323, %r323, 4;
$L__BB4_57:
	and.b32  	%r307, %r25, 3;
	setp.eq.s32 	%p90, %r307, 0;
	@%p90 bra 	$L__BB4_62;
	setp.eq.s32 	%p91, %r307, 1;
	@%p91 bra 	$L__BB4_60;
	mul.wide.s32 	%rd41, %r323, 4;
	add.s64 	%rd42, %rd1, %rd41;
	mov.b32 	%r308, -127;
	st.global.u32 	[%rd42], %r308;
	st.global.u32 	[%rd42+4], %r308;
	add.s32 	%r323, %r323, 2;
$L__BB4_60:
	and.b32  	%r309, %r24, 1;
	setp.eq.b32 	%p92, %r309, 1;
	@%p92 bra 	$L__BB4_62;
	mul.wide.s32 	%rd43, %r323, 4;
	add.s64 	%rd44, %rd1, %rd43;
	mov.b32 	%r310, -127;
	st.global.u32 	[%rd44], %r310;
$L__BB4_62:
	shl.b32 	%r311, %r6, 7;
	or.b32  	%r312, %r311, %r320;
	add.s32 	%r313, %r312, 1;
	mul.wide.s32 	%rd45, %r3, 4;
	add.s64 	%rd46, %rd1, %rd45;
	st.global.u32 	[%rd46], %r313;
	bra.uni 	$L__BB4_108;
$L__BB4_63:
	setp.gt.s32 	%p15, %r4, -1;
	mov.b32 	%r326, 4;
	@%p15 bra 	$L__BB4_94;
	and.b32  	%r163, %r4, 1073741824;
	setp.eq.s32 	%p16, %r163, 0;
	mov.b32 	%r326, 8;
	@%p16 bra 	$L__BB4_94;
	and.b32  	%r165, %r4, 536870912;
	setp.eq.s32 	%p17, %r165, 0;
	mov.b32 	%r326, 12;
	@%p17 bra 	$L__BB4_94;
	and.b32  	%r167, %r4, 268435456;
	setp.eq.s32 	%p18, %r167, 0;
	mov.b32 	%r326, 16;
	@%p18 bra 	$L__BB4_94;
	and.b32  	%r169, %r4, 134217728;
	setp.eq.s32 	%p19, %r169, 0;
	mov.b32 	%r326, 20;
	@%p19 bra 	$L__BB4_94;
	and.b32  	%r171, %r4, 67108864;
	setp.eq.s32 	%p20, %r171, 0;
	mov.b32 	%r326, 24;
	@%p20 bra 	$L__BB4_94;
	and.b32  	%r173, %r4, 33554432;
	setp.eq.s32 	%p21, %r173, 0;
	mov.b32 	%r326, 28;
	@%p21 bra 	$L__BB4_94;
	and.b32  	%r175, %r4, 16777216;
	setp.eq.s32 	%p22, %r175, 0;
	mov.b32 	%r326, 32;
	@%p22 bra 	$L__BB4_94;
	and.b32  	%r177, %r4, 8388608;
	setp.eq.s32 	%p23, %r177, 0;
	mov.b32 	%r326, 36;
	@%p23 bra 	$L__BB4_94;
	and.b32  	%r179, %r4, 4194304;
	setp.eq.s32 	%p24, %r179, 0;
	mov.b32 	%r326, 40;
	@%p24 bra 	$L__BB4_94;
	and.b32  	%r181, %r4, 2097152;
	setp.eq.s32 	%p25, %r181, 0;
	mov.b32 	%r326, 44;
	@%p25 bra 	$L__BB4_94;
	and.b32  	%r183, %r4, 1048576;
	setp.eq.s32 	%p26, %r183, 0;
	mov.b32 	%r326, 48;
	@%p26 bra 	$L__BB4_94;
	and.b32  	%r185, %r4, 524288;
	setp.eq.s32 	%p27, %r185, 0;
	mov.b32 	%r326, 52;
	@%p27 bra 	$L__BB4_94;
	and.b32  	%r187, %r4, 262144;
	setp.eq.s32 	%p28, %r187, 0;
	mov.b32 	%r326, 56;
	@%p28 bra 	$L__BB4_94;
	and.b32  	%r189, %r4, 131072;
	setp.eq.s32 	%p29, %r189, 0;
	mov.b32 	%r326, 60;
	@%p29 bra 	$L__BB4_94;
	and.b32  	%r191, %r4, 65536;
	setp.eq.s32 	%p30, %r191, 0;
	mov.b32 	%r326, 64;
	@%p30 bra 	$L__BB4_94;
	and.b32  	%r193, %r4, 32768;
	setp.eq.s32 	%p31, %r193, 0;
	mov.b32 	%r326, 68;
	@%p31 bra 	$L__BB4_94;
	and.b32  	%r195, %r4, 16384;
	setp.eq.s32 	%p32, %r195, 0;
	mov.b32 	%r326, 72;
	@%p32 bra 	$L__BB4_94;
	and.b32  	%r197, %r4, 8192;
	setp.eq.s32 	%p33, %r197, 0;
	mov.b32 	%r326, 76;
	@%p33 bra 	$L__BB4_94;
	and.b32  	%r199, %r4, 4096;
	setp.eq.s32 	%p34, %r199, 0;
	mov.b32 	%r326, 80;
	@%p34 bra 	$L__BB4_94;
	and.b32  	%r201, %r4, 2048;
	setp.eq.s32 	%p35, %r201, 0;
	mov.b32 	%r326, 84;
	@%p35 bra 	$L__BB4_94;
	and.b32  	%r203, %r4, 1024;
	setp.eq.s32 	%p36, %r203, 0;
	mov.b32 	%r326, 88;
	@%p36 bra 	$L__BB4_94;
	and.b32  	%r205, %r4, 512;
	setp.eq.s32 	%p37, %r205, 0;
	mov.b32 	%r326, 92;
	@%p37 bra 	$L__BB4_94;
	and.b32  	%r207, %r4, 256;
	setp.eq.s32 	%p38, %r207, 0;
	mov.b32 	%r326, 96;
	@%p38 bra 	$L__BB4_94;
	and.b32  	%r209, %r4, 128;
	setp.eq.s32 	%p39, %r209, 0;
	mov.b32 	%r326, 100;
	@%p39 bra 	$L__BB4_94;
	and.b32  	%r211, %r4, 64;
	setp.eq.s32 	%p40, %r211, 0;
	mov.b32 	%r326, 104;
	@%p40 bra 	$L__BB4_94;
	and.b32  	%r213, %r4, 32;
	setp.eq.s32 	%p41, %r213, 0;
	mov.b32 	%r326, 108;
	@%p41 bra 	$L__BB4_94;
	and.b32  	%r215, %r4, 16;
	setp.eq.s32 	%p42, %r215, 0;
	mov.b32 	%r326, 112;
	@%p42 bra 	$L__BB4_94;
	and.b32  	%r217, %r4, 8;
	setp.eq.s32 	%p43, %r217, 0;
	mov.b32 	%r326, 116;
	@%p43 bra 	$L__BB4_94;
	and.b32  	%r219, %r4, 4;
	setp.eq.s32 	%p44, %r219, 0;
	mov.b32 	%r326, 120;
	@%p44 bra 	$L__BB4_94;
	and.b32  	%r220, %r4, 2;
	setp.eq.s32 	%p45, %r220, 0;
	selp.b32 	%r326, 124, 128, %p45;
$L__BB4_94:
	setp.lt.s32 	%p46, %r6, 33554432;
	@%p46 bra 	$L__BB4_106;
	max.u32 	%r221, %r6, 67108862;
	add.s32 	%r222, %r221, -67108862;
	add.s32 	%r223, %r221, -33554432;
	mul.hi.u32 	%r224, %r223, 129;
	sub.s32 	%r225, %r223, %r224;
	shr.u32 	%r226, %r225, 1;
	add.s32 	%r227, %r226, %r224;
	shr.u32 	%r39, %r227, 24;
	add.s32 	%r40, %r39, 1;
	and.b32  	%r41, %r40, 7;
	setp.lt.u32 	%p47, %r222, 201326587;
	mov.u32 	%r329, %r3;
	@%p47 bra 	$L__BB4_98;
	and.b32  	%r228, %r40, 504;
	neg.s32 	%r327, %r228;
	add.s64 	%rd5, %rd1, 16;
	mov.u32 	%r329, %r3;
$L__BB4_97:
	.pragma "nounroll";
	mul.wide.s32 	%rd27, %r329, 4;
	add.s64 	%rd28, %rd5, %rd27;
	mov.b32 	%r229, -125;
	st.global.u32 	[%rd28+-16], %r229;
	st.global.u32 	[%rd28+-12], %r229;
	st.global.u32 	[%rd28+-8], %r229;
	st.global.u32 	[%rd28+-4], %r229;
	st.global.u32 	[%rd28], %r229;
	st.global.u32 	[%rd28+4], %r229;
	st.global.u32 	[%rd28+8], %r229;
	st.global.u32 	[%rd28+12], %r229;
	add.s32 	%r329, %r329, 8;
	add.s32 	%r327, %r327, 8;
	setp.ne.s32 	%p48, %r327, 0;
	@%p48 bra 	$L__BB4_97;
$L__BB4_98:
	setp.eq.s32 	%p49, %r41, 0;
	@%p49 bra 	$L__BB4_106;
	setp.lt.u32 	%p50, %r41, 4;
	@%p50 bra 	$L__BB4_101;
	mul.wide.s32 	%rd29, %r329, 4;
	add.s64 	%rd30, %rd1, %rd29;
	mov.b32 	%r230, -125;
	st.global.u32 	[%rd30], %r230;
	st.global.u32 	[%rd30+4], %r230;
	st.global.u32 	[%rd30+8], %r230;
	st.global.u32 	[%rd30+12], %r230;
	add.s32 	%r329, %r329, 4;
$L__BB4_101:
	and.b32  	%r231, %r40, 3;
	setp.eq.s32 	%p51, %r231, 0;
	@%p51 bra 	$L__BB4_106;
	setp.eq.s32 	%p52, %r231, 1;
	@%p52 bra 	$L__BB4_104;
	mul.wide.s32 	%rd31, %r329, 4;
	add.s64 	%rd32, %rd1, %rd31;
	mov.b32 	%r232, -125;
	st.global.u32 	[%rd32], %r232;
	st.global.u32 	[%rd32+4], %r232;
	add.s32 	%r329, %r329, 2;
$L__BB4_104:
	and.b32  	%r233, %r39, 1;
	setp.eq.b32 	%p53, %r233, 1;
	@%p53 bra 	$L__BB4_106;
	mul.wide.s32 	%rd33, %r329, 4;
	add.s64 	%rd34, %rd1, %rd33;
	mov.b32 	%r234, -125;
	st.global.u32 	[%rd34], %r234;
$L__BB4_106:
	shl.b32 	%r235, %r6, 7;
	add.s32 	%r236, %r235, %r326;
	add.s32 	%r237, %r236, 3;
	mul.wide.s32 	%rd35, %r3, 4;
	add.s64 	%rd36, %rd1, %rd35;
	st.global.u32 	[%rd36], %r237;
	bra.uni 	$L__BB4_108;
$L__BB4_107:
	mul.wide.s32 	%rd47, %r3, 4;
	add.s64 	%rd48, %rd1, %rd47;
	st.global.u32 	[%rd48], %r4;
$L__BB4_108:
	ret;

}
	// .globl	_Z5initSjPjS_
.visible .entry _Z5initSjPjS_(
	.param .u32 _Z5initSjPjS__param_0,
	.param .u64 .ptr .align 1 _Z5initSjPjS__param_1,
	.param .u64 .ptr .align 1 _Z5initSjPjS__param_2
)
{
	.reg .pred 	%p<3>;
	.reg .b32 	%r<10>;
	.reg .b64 	%rd<11>;

	ld.param.u32 	%r3, [_Z5initSjPjS__param_0];
	ld.param.u64 	%rd2, [_Z5initSjPjS__param_1];
	ld.param.u64 	%rd3, [_Z5initSjPjS__param_2];
	cvta.to.global.u64 	%rd1, %rd3;
	mov.u32 	%r4, %ctaid.x;
	mov.u32 	%r5, %ntid.x;
	mov.u32 	%r6, %tid.x;
	mad.lo.s32 	%r1, %r4, %r5, %r6;
	setp.ge.u32 	%p1, %r1, %r3;
	@%p1 bra 	$L__BB5_4;
	cvta.to.global.u64 	%rd4, %rd2;
	mul.wide.s32 	%rd5, %r1, 4;
	add.s64 	%rd6, %rd4, %rd5;
	ld.global.u32 	%r2, [%rd6];
	and.b32  	%r7, %r2, 1;
	setp.eq.b32 	%p2, %r7, 1;
	@%p2 bra 	$L__BB5_3;
	add.s64 	%rd10, %rd1, %rd5;
	mov.b32 	%r9, 1;
	st.global.u32 	[%rd10], %r9;
	bra.uni 	$L__BB5_4;
$L__BB5_3:
	shr.u32 	%r8, %r2, 7;
	add.s64 	%rd8, %rd1, %rd5;
	st.global.u32 	[%rd8], %r8;
$L__BB5_4:
	ret;

}
	// .globl	_Z12decomp_initFjPjS_
.visible .entry _Z12decomp_initFjPjS_(
	.param .u32 _Z12decomp_initFjPjS__param_0,
	.param .u64 .ptr .align 1 _Z12decomp_initFjPjS__param_1,
	.param .u64 .ptr .align 1 _Z12decomp_initFjPjS__param_2
)
{
	.reg .pred 	%p<4>;
	.reg .b32 	%r<9>;
	.reg .b64 	%rd<9>;

	ld.param.u32 	%r2, [_Z12decomp_initFjPjS__param_0];
	ld.param.u64 	%rd1, [_Z12decomp_initFjPjS__param_1];
	ld.param.u64 	%rd2, [_Z12decomp_initFjPjS__param_2];
	mov.u32 	%r3, %ctaid.x;
	mov.u32 	%r4, %ntid.x;
	mov.u32 	%r5, %tid.x;
	mad.lo.s32 	%r1, %r3, %r4, %r5;
	setp.ge.u32 	%p1, %r1, %r2;
	setp.lt.s32 	%p2, %r1, 1;
	or.pred  	%p3, %p1, %p2;
	@%p3 bra 	$L__BB6_2;
	cvta.to.global.u64 	%rd3, %rd1;
	cvta.to.global.u64 	%rd4, %rd2;
	mul.wide.u32 	%rd5, %r1, 4;
	add.s64 	%rd6, %rd3, %rd5;
	ld.global.u32 	%r6, [%rd6];
	add.s32 	%r7, %r6, -1;
	mul.wide.u32 	%rd7, %r7, 4;
	add.s64 	%rd8, %rd4, %rd7;
	mov.b32 	%r8, 1;
	st.global.u32 	[%rd8], %r8;
$L__BB6_2:
	ret;

}
	// .globl	_Z9generateEjPjS_S_
.visible .entry _Z9generateEjPjS_S_(
	.param .u32 _Z9generateEjPjS_S__param_0,
	.param .u64 .ptr .align 1 _Z9generateEjPjS_S__param_1,
	.param .u64 .ptr .align 1 _Z9generateEjPjS_S__param_2,
	.param .u64 .ptr .align 1 _Z9generateEjPjS_S__param_3
)
{
	.reg .pred 	%p<9>;
	.reg .b32 	%r<25>;
	.reg .b64 	%rd<15>;

	ld.param.u32 	%r5, [_Z9generateEjPjS_S__param_0];
	ld.param.u64 	%rd4, [_Z9generateEjPjS_S__param_1];
	ld.param.u64 	%rd5, [_Z9generateEjPjS_S__param_2];
	ld.param.u64 	%rd6, [_Z9generateEjPjS_S__param_3];
	cvta.to.global.u64 	%rd1, %rd6;
	mov.u32 	%r6, %ctaid.x;
	mov.u32 	%r7, %ntid.x;
	mov.u32 	%r8, %tid.x;
	mad.lo.s32 	%r1, %r6, %r7, %r8;
	setp.ge.u32 	%p1, %r1, %r5;
	@%p1 bra 	$L__BB7_7;
	cvta.to.global.u64 	%rd7, %rd4;
	cvta.to.global.u64 	%rd8, %rd5;
	mul.wide.s32 	%rd9, %r1, 4;
	add.s64 	%rd2, %rd7, %rd9;
	ld.global.u32 	%r9, [%rd2];
	mul.wide.u32 	%rd10, %r9, 4;
	add.s64 	%rd11, %rd8, %rd10;
	ld.global.u32 	%r2, [%rd11];
	and.b32  	%r10, %r2, 1;
	setp.eq.b32 	%p2, %r10, 1;
	@%p2 bra 	$L__BB7_3;
	add.s64 	%rd14, %rd1, %rd9;
	st.global.u32 	[%rd14], %r2;
	bra.uni 	$L__BB7_7;
$L__BB7_3:
	shl.b32 	%r11, %r2, 30;
	shr.s32 	%r12, %r11, 31;
	and.b32  	%r3, %r12, -2;
	add.s64 	%rd3, %rd1, %rd9;
	st.global.u32 	[%rd3], %r3;
	ld.global.u32 	%r13, [%rd2];
	ld.global.u32 	%r14, [%rd2+4];
	setp.eq.s32 	%p3, %r13, %r14;
	add.s32 	%r15, %r5, -1;
	setp.ne.s32 	%p4, %r1, %r15;
	and.pred  	%p5, %p4, %p3;
	and.b32  	%r16, %r2, 124;
	setp.eq.s32 	%p6, %r16, 0;
	or.pred  	%p7, %p6, %p5;
	@%p7 bra 	$L__BB7_7;
	shr.u32 	%r17, %r2, 2;
	and.b32  	%r18, %r17, 31;
	sub.s32 	%r19, 32, %r18;
	mov.b32 	%r20, 1;
	shl.b32 	%r4, %r20, %r19;
	and.b32  	%r21, %r3, %r4;
	setp.eq.s32 	%p8, %r21, 0;
	@%p8 bra 	$L__BB7_6;
	not.b32 	%r22, %r4;
	and.b32  	%r23, %r3, %r22;
	st.global.u32 	[%rd3], %r23;
	bra.uni 	$L__BB7_7;
$L__BB7_6:
	or.b32  	%r24, %r3, %r4;
	st.global.u32 	[%rd3], %r24;
$L__BB7_7:
	ret;

}


// ===== COMPILED SASS (sm_100) =====

	.target	sm_100

	.elftype	@"ET_EXEC"


//--------------------- .note.nv.tkinfo           --------------------------
	.section	.note.nv.tkinfo,"",@"SHT_NOTE"
	.sectionflags	@"SHF_NOTE_NV_TKINFO"
	.tkinfo
        /*0018*/ 	.word	0x00000002
        /*0030*/ 	.string	""
        /*0030*/ 	.string	"ptxas"
        /*0030*/ 	.string	"Cuda compilation tools, release 13.0, V13.0.88"
        /*0030*/ 	.string	"Build cuda_13.0.r13.0/compiler.36424714_0"
        /*0030*/ 	.string	"-arch sm_100 -m 64 "



//--------------------- .note.nv.cuinfo           --------------------------
	.section	.note.nv.cuinfo,"",@"SHT_NOTE"
	.sectionflags	@"SHF_NOTE_NV_CUINFO"
        /*0018*/ 	.short	0x0002
        /*001a*/ 	.short	0x0064
        /*001c*/ 	.short	0x0082
	.zero		2


//--------------------- .nv.info                  --------------------------
	.section	.nv.info,"",@"SHT_CUDA_INFO"
	.align	4


	//----- nvinfo : EIATTR_REGCOUNT
	.align		4
        /*0000*/ 	.byte	0x04, 0x2f
        /*0002*/ 	.short	(.L_2 - .L_1)
	.align		4
.L_1:
        /*0004*/ 	.word	index@(_Z22generateExtendedBitmapjPhPj)
        /*0008*/ 	.word	0x0000001e


	//----- nvinfo : EIATTR_FRAME_SIZE
	.align		4
.L_2:
        /*000c*/ 	.byte	0x04, 0x11
        /*000e*/ 	.short	(.L_4 - .L_3)
	.align		4
.L_3:
        /*0010*/ 	.word	index@(_Z22generateExtendedBitmapjPhPj)
        /*0014*/ 	.word	0x00000010


	//----- nvinfo : EIATTR_REGCOUNT
	.align		4
.L_4:
        /*0018*/ 	.byte	0x04, 0x2f
        /*001a*/ 	.short	(.L_6 - .L_5)
	.align		4
.L_5:
        /*001c*/ 	.word	index@(_Z5initFjPjS_)
        /*0020*/ 	.word	0x0000000e


	//----- nvinfo : EIATTR_FRAME_SIZE
	.align		4
.L_6:
        /*0024*/ 	.byte	0x04, 0x11
        /*0026*/ 	.short	(.L_8 - .L_7)
	.align		4
.L_7:
        /*0028*/ 	.word	index@(_Z5initFjPjS_)
        /*002c*/ 	.word	0x00000000


	//----- nvinfo : EIATTR_REGCOUNT
	.align		4
.L_8:
        /*0030*/ 	.byte	0x04, 0x2f
        /*0032*/ 	.short	(.L_10 - .L_9)
	.align		4
.L_9:
        /*0034*/ 	.word	index@(_Z6initT1jPjS_S_)
        /*0038*/ 	.word	0x0000000a


	//----- nvinfo : EIATTR_FRAME_SIZE
	.align		4
.L_10:
        /*003c*/ 	.byte	0x04, 0x11
        /*003e*/ 	.short	(.L_12 - .L_11)
	.align		4
.L_11:
        /*0040*/ 	.word	index@(_Z6initT1jPjS_S_)
        /*0044*/ 	.word	0x00000000


	//----- nvinfo : EIATTR_REGCOUNT
	.align		4
.L_12:
        /*0048*/ 	.byte	0x04, 0x2f
        /*004a*/ 	.short	(.L_14 - .L_13)
	.align		4
.L_13:
        /*004c*/ 	.word	index@(_Z6initT2jPjS_)
        /*0050*/ 	.word	0x00000017


	//----- nvinfo : EIATTR_FRAME_SIZE
	.align		4
.L_14:
        /*0054*/ 	.byte	0x04, 0x11
        /*0056*/ 	.short	(.L_16 - .L_15)
	.align		4
.L_15:
        /*0058*/ 	.word	index@($__internal_0_$__cuda_sm20_div_rn_f64_full)
        /*005c*/ 	.word	0x00000000


	//----- nvinfo : EIATTR_FRAME_SIZE
	.align		4
.L_16:
        /*0060*/ 	.byte	0x04, 0x11
        /*0062*/ 	.short	(.L_18 - .L_17)
	.align		4
.L_17:
        /*0064*/ 	.word	index@(_Z6initT2jPjS_)
        /*0068*/ 	.word	0x00000000


	//----- nvinfo : EIATTR_REGCOUNT
	.align		4
.L_18:
        /*006c*/ 	.byte	0x04, 0x2f
        /*006e*/ 	.short	(.L_20 - .L_19)
	.align		4
.L_19:
        /*0070*/ 	.word	index@(_Z9generateCjPjS_S_S_)
        /*0074*/ 	.word	0x00000012


	//----- nvinfo : EIATTR_FRAME_SIZE
	.align		4
.L_20:
        /*0078*/ 	.byte	0x04, 0x11
        /*007a*/ 	.short	(.L_22 - .L_21)
	.align		4
.L_21:
        /*007c*/ 	.word	index@(_Z9generateCjPjS_S_S_)
        /*0080*/ 	.word	0x00000000


	//----- nvinfo : EIATTR_REGCOUNT
	.align		4
.L_22:
        /*0084*/ 	.byte	0x04, 0x2f
        /*0086*/ 	.short	(.L_24 - .L_23)
	.align		4
.L_23:
        /*0088*/ 	.word	index@(_Z5initSjPjS_)
        /*008c*/ 	.word	0x0000000c


	//----- nvinfo : EIATTR_FRAME_SIZE
	.align		4
.L_24:
        /*0090*/ 	.byte	0x04, 0x11
        /*0092*/ 	.short	(.L_26 - .L_25)
	.align		4
.L_25:
        /*0094*/ 	.word	index@(_Z5initSjPjS_)
        /*0098*/ 	.word	0x00000000


	//----- nvinfo : EIATTR_REGCOUNT
	.align		4
.L_26:
        /*009c*/ 	.byte	0x04, 0x2f
        /*009e*/ 	.short	(.L_28 - .L_27)
	.align		4
.L_27:
        /*00a0*/ 	.word	index@(_Z12decomp_initFjPjS_)
        /*00a4*/ 	.word	0x0000000c


	//----- nvinfo : EIATTR_FRAME_SIZE
	.align		4
.L_28:
        /*00a8*/ 	.byte	0x04, 0x11
        /*00aa*/ 	.short	(.L_30 - .L_29)
	.align		4
.L_29:
        /*00ac*/ 	.word	index@(_Z12decomp_initFjPjS_)
        /*00b0*/ 	.word	0x00000000


	//----- nvinfo : EIATTR_REGCOUNT
	.align		4
.L_30:
        /*00b4*/ 	.byte	0x04, 0x2f
        /*00b6*/ 	.short	(.L_32 - .L_31)
	.align		4
.L_31:
        /*00b8*/ 	.word	index@(_Z9generateEjPjS_S_)
        /*00bc*/ 	.word	0x00000010


	//----- nvinfo : EIATTR_FRAME_SIZE
	.align		4
.L_32:
        /*00c0*/ 	.byte	0x04, 0x11
        /*00c2*/ 	.short	(.L_34 - .L_33)
	.align		4
.L_33:
        /*00c4*/ 	.word	index@(_Z9generateEjPjS_S_)
        /*00c8*/ 	.word	0x00000000


	//----- nvinfo : EIATTR_MIN_STACK_SIZE
	.align		4
.L_34:
        /*00cc*/ 	.byte	0x04, 0x12
        /*00ce*/ 	.short	(.L_36 - .L_35)
	.align		4
.L_35:
        /*00d0*/ 	.word	index@(_Z9generateEjPjS_S_)
        /*00d4*/ 	.word	0x00000000


	//----- nvinfo : EIATTR_MIN_STACK_SIZE
	.align		4
.L_36:
        /*00d8*/ 	.byte	0x04, 0x12
        /*00da*/ 	.short	(.L_38 - .L_37)
	.align		4
.L_37:
        /*00dc*/ 	.word	index@(_Z12decomp_initFjPjS_)
        /*00e0*/ 	.word	0x00000000


	//----- nvinfo : EIATTR_MIN_STACK_SIZE
	.align		4
.L_38:
        /*00e4*/ 	.byte	0x04, 0x12
        /*00e6*/ 	.short	(.L_40 - .L_39)
	.align		4
.L_39:
        /*00e8*/ 	.word	index@(_Z5initSjPjS_)
        /*00ec*/ 	.word	0x00000000


	//----- nvinfo : EIATTR_MIN_STACK_SIZE
	.align		4
.L_40:
        /*00f0*/ 	.byte	0x04, 0x12
        /*00f2*/ 	.short	(.L_42 - .L_41)
	.align		4
.L_41:
        /*00f4*/ 	.word	index@(_Z9generateCjPjS_S_S_)
        /*00f8*/ 	.word	0x00000000


	//----- nvinfo : EIATTR_MIN_STACK_SIZE
	.align		4
.L_42:
        /*00fc*/ 	.byte	0x04, 0x12
        /*00fe*/ 	.short	(.L_44 - .L_43)
	.align		4
.L_43:
        /*0100*/ 	.word	index@(_Z6initT2jPjS_)
        /*0104*/ 	.word	0x00000000


	//----- nvinfo : EIATTR_MIN_STACK_SIZE
	.align		4
.L_44:
        /*0108*/ 	.byte	0x04, 0x12
        /*010a*/ 	.short	(.L_46 - .L_45)
	.align		4
.L_45:
        /*010c*/ 	.word	index@(_Z6initT1jPjS_S_)
        /*0110*/ 	.word	0x00000000


	//----- nvinfo : EIATTR_MIN_STACK_SIZE
	.align		4
.L_46:
        /*0114*/ 	.byte	0x04, 0x12
        /*0116*/ 	.short	(.L_48 - .L_47)
	.align		4
.L_47:
        /*0118*/ 	.word	index@(_Z5initFjPjS_)
        /*011c*/ 	.word	0x00000000


	//----- nvinfo : EIATTR_MIN_STACK_SIZE
	.align		4
.L_48:
        /*0120*/ 	.byte	0x04, 0x12
        /*0122*/ 	.short	(.L_50 - .L_49)
	.align		4
.L_49:
        /*0124*/ 	.word	index@(_Z22generateExtendedBitmapjPhPj)
        /*0128*/ 	.word	0x00000010
.L_50:


//--------------------- .nv.compat                --------------------------
	.section	.nv.compat,"",@"SHT_CUDA_COMPAT_INFO"
	.align	4
        /*0000*/ 	.byte	0x02, 0x09, 0x00, 0x00, 0x02, 0x02, 0x01, 0x00, 0x02, 0x05, 0x05, 0x00, 0x03, 0x07, 0x01, 0x01
        /*0010*/ 	.byte	0x02, 0x03, 0x00, 0x00, 0x02, 0x06, 0x01, 0x00, 0x04, 0x0b, 0x08, 0x00, 0x01, 0x00, 0x00, 0x00
        /*0020*/ 	.byte	0x00, 0x00, 0x00, 0x00


//--------------------- .nv.info._Z9generateEjPjS_S_ --------------------------
	.section	.nv.info._Z9generateEjPjS_S_,"",@"SHT_CUDA_INFO"
	.sectionflags	@""
	.align	4


	//----- nvinfo : EIATTR_CUDA_API_VERSION
	.align		4
        /*0000*/ 	.byte	0x04, 0x37
        /*0002*/ 	.short	(.L_52 - .L_51)
.L_51:
        /*0004*/ 	.word	0x00000082


	//----- nvinfo : EIATTR_KPARAM_INFO
	.align		4
.L_52:
        /*0008*/ 	.byte	0x04, 0x17
        /*000a*/ 	.short	(.L_54 - .L_53)
.L_53:
        /*000c*/ 	.word	0x00000000
        /*0010*/ 	.short	0x0003
        /*0012*/ 	.short	0x0018
        /*0014*/ 	.byte	0x00, 0xf5, 0x21, 0x00


	//----- nvinfo : EIATTR_KPARAM_INFO
	.align		4
.L_54:
        /*0018*/ 	.byte	0x04, 0x17
        /*001a*/ 	.short	(.L_56 - .L_55)
.L_55:
        /*001c*/ 	.word	0x00000000
        /*0020*/ 	.short	0x0002
        /*0022*/ 	.short	0x0010
        /*0024*/ 	.byte	0x00, 0xf5, 0x21, 0x00


	//----- nvinfo : EIATTR_KPARAM_INFO
	.align		4
.L_56:
        /*0028*/ 	.byte	0x04, 0x17
        /*002a*/ 	.short	(.L_58 - .L_57)
.L_57:
        /*002c*/ 	.word	0x00000000
        /*0030*/ 	.short	0x0001
        /*0032*/ 	.short	0x0008
        /*0034*/ 	.byte	0x00, 0xf5, 0x21, 0x00


	//----- nvinfo : EIATTR_KPARAM_INFO
	.align		4
.L_58:
        /*0038*/ 	.byte	0x04, 0x17
        /*003a*/ 	.short	(.L_60 - .L_59)
.L_59:
        /*003c*/ 	.word	0x00000000
        /*0040*/ 	.short	0x0000
        /*0042*/ 	.short	0x0000
        /*0044*/ 	.byte	0x00, 0xf0, 0x11, 0x00


	//----- nvinfo : EIATTR_SPARSE_MMA_MASK
	.align		4
.L_60:
        /*0048*/ 	.byte	0x03, 0x50
        /*004a*/ 	.short	0x0000


	//----- nvinfo : EIATTR_MAXREG_COUNT
	.align		4
        /*004c*/ 	.byte	0x03, 0x1b
        /*004e*/ 	.short	0x00ff


	//----- nvinfo : EIATTR_MERCURY_ISA_VERSION
	.align		4
        /*0050*/ 	.byte	0x03, 0x5f
        /*0052*/ 	.short	0x0101


	//----- nvinfo : EIATTR_VRC_CTA_INIT_COUNT
	.align		4
        /*0054*/ 	.byte	0x02, 0x4a
	.zero		1
	.zero		1


	//----- nvinfo : EIATTR_EXIT_INSTR_OFFSETS
	.align		4
        /*0058*/ 	.byte	0x04, 0x1c
        /*005a*/ 	.short	(.L_62 - .L_61)


	//   ....[0]....
.L_61:
        /*005c*/ 	.word	0x00000070


	//   ....[1]....
        /*0060*/ 	.word	0x00000140


	//   ....[2]....
        /*0064*/ 	.word	0x00000220


	//   ....[3]....
        /*0068*/ 	.word	0x000002b0


	//   ....[4]....
        /*006c*/ 	.word	0x000002e0


	//----- nvinfo : EIATTR_CBANK_PARAM_SIZE
	.align		4
.L_62:
        /*0070*/ 	.byte	0x03, 0x19
        /*0072*/ 	.short	0x0020


	//----- nvinfo : EIATTR_PARAM_CBANK
	.align		4
        /*0074*/ 	.byte	0x04, 0x0a
        /*0076*/ 	.short	(.L_64 - .L_63)
	.align		4
.L_63:
        /*0078*/ 	.word	index@(.nv.constant0._Z9generateEjPjS_S_)
        /*007c*/ 	.short	0x0380
        /*007e*/ 	.short	0x0020


	//----- nvinfo : EIATTR_SW_WAR
	.align		4
.L_64:
        /*0080*/ 	.byte	0x04, 0x36
        /*0082*/ 	.short	(.L_66 - .L_65)
.L_65:
        /*0084*/ 	.word	0x00000008
.L_66:


//--------------------- .nv.info._Z12decomp_initFjPjS_ --------------------------
	.section	.nv.info._Z12decomp_initFjPjS_,"",@"SHT_CUDA_INFO"
	.sectionflags	@""
	.align	4


	//----- nvinfo : EIATTR_CUDA_API_VERSION
	.align		4
        /*0000*/ 	.byte	0x04, 0x37
        /*0002*/ 	.short	(.L_68 - .L_67)
.L_67:
        /*0004*/ 	.word	0x00000082


	//----- nvinfo : EIATTR_KPARAM_INFO
	.align		4
.L_68:
        /*0008*/ 	.byte	0x04, 0x17
        /*000a*/ 	.short	(.L_70 - .L_69)
.L_69:
        /*000c*/ 	.word	0x00000000
        /*0010*/ 	.short	0x0002
        /*0012*/ 	.short	0x0010
        /*0014*/ 	.byte	0x00, 0xf5, 0x21, 0x00


	//----- nvinfo : EIATTR_KPARAM_INFO
	.align		4
.L_70:
        /*0018*/ 	.byte	0x04, 0x17
        /*001a*/ 	.short	(.L_72 - .L_71)
.L_71:
        /*001c*/ 	.word	0x00000000
        /*0020*/ 	.short	0x0001
        /*0022*/ 	.short	0x0008
        /*0024*/ 	.byte	0x00, 0xf5, 0x21, 0x00


	//----- nvinfo : EIATTR_KPARAM_INFO
	.align		4
.L_72:
        /*0028*/ 	.byte	0x04, 0x17
        /*002a*/ 	.short	(.L_74 - .L_73)
.L_73:
        /*002c*/ 	.word	0x00000000
        /*0030*/ 	.short	0x0000
        /*0032*/ 	.short	0x0000
        /*0034*/ 	.byte	0x00, 0xf0, 0x11, 0x00


	//----- nvinfo : EIATTR_SPARSE_MMA_MASK
	.align		4
.L_74:
        /*0038*/ 	.byte	0x03, 0x50
        /*003a*/ 	.short	0x0000


	//----- nvinfo : EIATTR_MAXREG_COUNT
	.align		4
        /*003c*/ 	.byte	0x03, 0x1b
        /*003e*/ 	.short	0x00ff


	//----- nvinfo : EIATTR_MERCURY_ISA_VERSION
	.align		4
        /*0040*/ 	.byte	0x03, 0x5f
        /*0042*/ 	.short	0x0101


	//----- nvinfo : EIATTR_VRC_CTA_INIT_COUNT
	.align		4
        /*0044*/ 	.byte	0x02, 0x4a
	.zero		1
	.zero		1


	//----- nvinfo : EIATTR_EXIT_INSTR_OFFSETS
	.align		4
        /*0048*/ 	.byte	0x04, 0x1c
        /*004a*/ 	.short	(.L_76 - .L_75)


	//   ....[0]....
.L_75:
        /*004c*/ 	.word	0x00000080


	//   ....[1]....
        /*0050*/ 	.word	0x00000120


	//----- nvinfo : EIATTR_CBANK_PARAM_SIZE
	.align		4
.L_76:
        /*0054*/ 	.byte	0x03, 0x19
        /*0056*/ 	.short	0x0018


	//----- nvinfo : EIATTR_PARAM_CBANK
	.align		4
        /*0058*/ 	.byte	0x04, 0x0a
        /*005a*/ 	.short	(.L_78 - .L_77)
	.align		4
.L_77:
        /*005c*/ 	.word	index@(.nv.constant0._Z12decomp_initFjPjS_)
        /*0060*/ 	.short	0x0380
        /*0062*/ 	.short	0x0018


	//----- nvinfo : EIATTR_SW_WAR
	.align		4
.L_78:
        /*0064*/ 	.byte	0x04, 0x36
        /*0066*/ 	.short	(.L_80 - .L_79)
.L_79:
        /*0068*/ 	.word	0x00000008
.L_80:


//--------------------- .nv.info._Z5initSjPjS_    --------------------------
	.section	.nv.info._Z5initSjPjS_,"",@"SHT_CUDA_INFO"
	.sectionflags	@""
	.align	4


	//----- nvinfo : EIATTR_CUDA_API_VERSION
	.align		4
        /*0000*/ 	.byte	0x04, 0x37
        /*0002*/ 	.short	(.L_82 - .L_81)
.L_81:
        /*0004*/ 	.word	0x00000082


	//----- nvinfo : EIATTR_KPARAM_INFO
	.align		4
.L_82:
        /*0008*/ 	.byte	0x04, 0x17
        /*000a*/ 	.short	(.L_84 - .L_83)
.L_83:
        /*000c*/ 	.word	0x00000000
        /*0010*/ 	.short	0x0002
        /*0012*/ 	.short	0x0010
        /*0014*/ 	.byte	0x00, 0xf5, 0x21, 0x00


	//----- nvinfo : EIATTR_KPARAM_INFO
	.align		4
.L_84:
        /*0018*/ 	.byte	0x04, 0x17
        /*001a*/ 	.short	(.L_86 - .L_85)
.L_85:
        /*001c*/ 	.word	0x00000000
        /*0020*/ 	.short	0x0001
        /*0022*/ 	.short	0x0008
        /*0024*/ 	.byte	0x00, 0xf5, 0x21, 0x00


	//----- nvinfo : EIATTR_KPARAM_INFO
	.align		4
.L_86:
        /*0028*/ 	.byte	0x04, 0x17
        /*002a*/ 	.short	(.L_88 - .L_87)
.L_87:
        /*002c*/ 	.word	0x00000000
        /*0030*/ 	.short	0x0000
        /*0032*/ 	.short	0x0000
        /*0034*/ 	.byte	0x00, 0xf0, 0x11, 0x00


	//----- nvinfo : EIATTR_SPARSE_MMA_MASK
	.align		4
.L_88:
        /*0038*/ 	.byte	0x03, 0x50
        /*003a*/ 	.short	0x0000


	//----- nvinfo : EIATTR_MAXREG_COUNT
	.align		4
        /*003c*/ 	.byte	0x03, 0x1b
        /*003e*/ 	.short	0x00ff


	//----- nvinfo : EIATTR_MERCURY_ISA_VERSION
	.align		4
        /*0040*/ 	.byte	0x03, 0x5f
        /*0042*/ 	.short	0x0101


	//----- nvinfo : EIATTR_VRC_CTA_INIT_COUNT
	.align		4
        /*0044*/ 	.byte	0x02, 0x4a
	.zero		1
	.zero		1


	//----- nvinfo : EIATTR_EXIT_INSTR_OFFSETS
	.align		4
        /*0048*/ 	.byte	0x04, 0x1c
        /*004a*/ 	.short	(.L_90 - .L_89)


	//   ....[0]....
.L_89:
        /*004c*/ 	.word	0x00000070


	//   ....[1]....
        /*0050*/ 	.word	0x00000120


	//   ....[2]....
        /*0054*/ 	.word	0x00000170


	//----- nvinfo : EIATTR_CBANK_PARAM_SIZE
	.align		4
.L_90:
        /*0058*/ 	.byte	0x03, 0x19
        /*005a*/ 	.short	0x0018


	//----- nvinfo : EIATTR_PARAM_CBANK
	.align		4
        /*005c*/ 	.byte	0x04, 0x0a
        /*005e*/ 	.short	(.L_92 - .L_91)
	.align		4
.L_91:
        /*0060*/ 	.word	index@(.nv.constant0._Z5initSjPjS_)
        /*0064*/ 	.short	0x0380
        /*0066*/ 	.short	0x0018


	//----- nvinfo : EIATTR_SW_WAR
	.align		4
.L_92:
        /*0068*/ 	.byte	0x04, 0x36
        /*006a*/ 	.short	(.L_94 - .L_93)
.L_93:
        /*006c*/ 	.word	0x00000008
.L_94:


//--------------------- .nv.info._Z9generateCjPjS_S_S_ --------------------------
	.section	.nv.info._Z9generateCjPjS_S_S_,"",@"SHT_CUDA_INFO"
	.sectionflags	@""
	.align	4


	//----- nvinfo : EIATTR_CUDA_API_VERSION
	.align		4
        /*0000*/ 	.byte	0x04, 0x37
        /*0002*/ 	.short	(.L_96 - .L_95)
.L_95:
        /*0004*/ 	.word	0x00000082


	//----- nvinfo : EIATTR_KPARAM_INFO
	.align		4
.L_96:
        /*0008*/ 	.byte	0x04, 0x17
        /*000a*/ 	.short	(.L_98 - .L_97)
.L_97:
        /*000c*/ 	.word	0x00000000
        /*0010*/ 	.short	0x0004
        /*0012*/ 	.short	0x0020
        /*0014*/ 	.byte	0x00, 0xf5, 0x21, 0x00


	//----- nvinfo : EIATTR_KPARAM_INFO
	.align		4
.L_98:
        /*0018*/ 	.byte	0x04, 0x17
        /*001a*/ 	.short	(.L_100 - .L_99)
.L_99:
        /*001c*/ 	.word	0x00000000
        /*0020*/ 	.short	0x0003
        /*0022*/ 	.short	0x0018
        /*0024*/ 	.byte	0x00, 0xf5, 0x21, 0x00


	//----- nvinfo : EIATTR_KPARAM_INFO
	.align		4
.L_100:
        /*0028*/ 	.byte	0x04, 0x17
        /*002a*/ 	.short	(.L_102 - .L_101)
.L_101:
        /*002c*/ 	.word	0x00000000
        /*0030*/ 	.short	0x0002
        /*0032*/ 	.short	0x0010
        /*0034*/ 	.byte	0x00, 0xf5, 0x21, 0x00


	//----- nvinfo : EIATTR_KPARAM_INFO
	.align		4
.L_102:
        /*0038*/ 	.byte	0x04, 0x17
        /*003a*/ 	.short	(.L_104 - .L_103)
.L_103:
        /*003c*/ 	.word	0x00000000
        /*0040*/ 	.short	0x0001
        /*0042*/ 	.short	0x0008
        /*0044*/ 	.byte	0x00, 0xf5, 0x21, 0x00


	//----- nvinfo : EIATTR_KPARAM_INFO
	.align		4
.L_104:
        /*0048*/ 	.byte	0x04, 0x17
        /*004a*/ 	.short	(.L_106 - .L_105)
.L_105:
        /*004c*/ 	.word	0x00000000
        /*0050*/ 	.short	0x0000
        /*0052*/ 	.short	0x0000
        /*0054*/ 	.byte	0x00, 0xf0, 0x11, 0x00


	//----- nvinfo : EIATTR_SPARSE_MMA_MASK
	.align		4
.L_106:
        /*0058*/ 	.byte	0x03, 0x50
        /*005a*/ 	.short	0x0000


	//----- nvinfo : EIATTR_MAXREG_COUNT
	.align		4
        /*005c*/ 	.byte	0x03, 0x1b
        /*005e*/ 	.short	0x00ff


	//----- nvinfo : EIATTR_MERCURY_ISA_VERSION
	.align		4
        /*0060*/ 	.byte	0x03, 0x5f
        /*0062*/ 	.short	0x0101


	//----- nvinfo : EIATTR_VRC_CTA_INIT_COUNT
	.align		4
        /*0064*/ 	.byte	0x02, 0x4a
	.zero		1
	.zero		1


	//----- nvinfo : EIATTR_EXIT_INSTR_OFFSETS
	.align		4
        /*0068*/ 	.byte	0x04, 0x1c
        /*006a*/ 	.short	(.L_108 - .L_107)


	//   ....[0]....
.L_107:
        /*006c*/ 	.word	0x00000070


	//   ....[1]....
        /*0070*/ 	.word	0x000005a0


	//   ....[2]....
        /*0074*/ 	.word	0x00001500


	//   ....[3]....
        /*0078*/ 	.word	0x00001540


	//   ....[4]....
        /*007c*/ 	.word	0x00001fa0


	//----- nvinfo : EIATTR_CRS_STACK_SIZE
	.align		4
.L_108:
        /*0080*/ 	.byte	0x04, 0x1e
        /*0082*/ 	.short	(.L_110 - .L_109)
.L_109:
        /*0084*/ 	.word	0x00000000


	//----- nvinfo : EIATTR_CBANK_PARAM_SIZE
	.align		4
.L_110:
        /*0088*/ 	.byte	0x03, 0x19
        /*008a*/ 	.short	0x0028


	//----- nvinfo : EIATTR_PARAM_CBANK
	.align		4
        /*008c*/ 	.byte	0x04, 0x0a
        /*008e*/ 	.short	(.L_112 - .L_111)
	.align		4
.L_111:
        /*0090*/ 	.word	index@(.nv.constant0._Z9generateCjPjS_S_S_)
        /*0094*/ 	.short	0x0380
        /*0096*/ 	.short	0x0028


	//----- nvinfo : EIATTR_SW_WAR
	.align		4
.L_112:
        /*0098*/ 	.byte	0x04, 0x36
        /*009a*/ 	.short	(.L_114 - .L_113)
.L_113:
        /*009c*/ 	.word	0x00000008
.L_114:


//--------------------- .nv.info._Z6initT2jPjS_   --------------------------
	.section	.nv.info._Z6initT2jPjS_,"",@"SHT_CUDA_INFO"
	.sectionflags	@""
	.align	4


	//----- nvinfo : EIATTR_CUDA_API_VERSION
	.align		4
        /*0000*/ 	.byte	0x04, 0x37
        /*0002*/ 	.short	(.L_116 - .L_115)
.L_115:
        /*0004*/ 	.word	0x00000082


	//----- nvinfo : EIATTR_KPARAM_INFO
	.align		4
.L_116:
        /*0008*/ 	.byte	0x04, 0x17
        /*000a*/ 	.short	(.L_118 - .L_117)
.L_117:
        /*000c*/ 	.word	0x00000000
        /*0010*/ 	.short	0x0002
        /*0012*/ 	.short	0x0010
        /*0014*/ 	.byte	0x00, 0xf5, 0x21, 0x00


	//----- nvinfo : EIATTR_KPARAM_INFO
	.align		4
.L_118:
        /*0018*/ 	.byte	0x04, 0x17
        /*001a*/ 	.short	(.L_120 - .L_119)
.L_119:
        /*001c*/ 	.word	0x00000000
        /*0020*/ 	.short	0x0001
        /*0022*/ 	.short	0x0008
        /*0024*/ 	.byte	0x00, 0xf5, 0x21, 0x00


	//----- nvinfo : EIATTR_KPARAM_INFO
	.align		4
.L_120:
        /*0028*/ 	.byte	0x04, 0x17
        /*002a*/ 	.short	(.L_122 - .L_121)
.L_121:
        /*002c*/ 	.word	0x00000000
        /*0030*/ 	.short	0x0000
        /*0032*/ 	.short	0x0000
        /*0034*/ 	.byte	0x00, 0xf0, 0x11, 0x00


	//----- nvinfo : EIATTR_SPARSE_MMA_MASK
	.align		4
.L_122:
        /*0038*/ 	.byte	0x03, 0x50
        /*003a*/ 	.short	0x0000


	//----- nvinfo : EIATTR_MAXREG_COUNT
	.align		4
        /*003c*/ 	.byte	0x03, 0x1b
        /*003e*/ 	.short	0x00ff


	//----- nvinfo : EIATTR_MERCURY_ISA_VERSION
	.align		4
        /*0040*/ 	.byte	0x03, 0x5f
        /*0042*/ 	.short	0x0101


	//----- nvinfo : EIATTR_VRC_CTA_INIT_COUNT
	.align		4
        /*0044*/ 	.byte	0x02, 0x4a
	.zero		1
	.zero		1


	//----- nvinfo : EIATTR_EXIT_INSTR_OFFSETS
	.align		4
        /*0048*/ 	.byte	0x04, 0x1c
        /*004a*/ 	.short	(.L_124 - .L_123)


	//   ....[0]....
.L_123:
        /*004c*/ 	.word	0x00000070


	//   ....[1]....
        /*0050*/ 	.word	0x00000280


	//----- nvinfo : EIATTR_CRS_STACK_SIZE
	.align		4
.L_124:
        /*0054*/ 	.byte	0x04, 0x1e
        /*0056*/ 	.short	(.L_126 - .L_125)
.L_125:
        /*0058*/ 	.word	0x00000000


	//----- nvinfo : EIATTR_CBANK_PARAM_SIZE
	.align		4
.L_126:
        /*005c*/ 	.byte	0x03, 0x19
        /*005e*/ 	.short	0x0018


	//----- nvinfo : EIATTR_PARAM_CBANK
	.align		4
        /*0060*/ 	.byte	0x04, 0x0a
        /*0062*/ 	.short	(.L_128 - .L_127)
	.align		4
.L_127:
        /*0064*/ 	.word	index@(.nv.constant0._Z6initT2jPjS_)
        /*0068*/ 	.short	0x0380
        /*006a*/ 	.short	0x0018


	//----- nvinfo : EIATTR_SW_WAR
	.align		4
.L_128:
        /*006c*/ 	.byte	0x04, 0x36
        /*006e*/ 	.short	(.L_130 - .L_129)
.L_129:
        /*0070*/ 	.word	0x00000008
.L_130:


//--------------------- .nv.info._Z6initT1jPjS_S_ --------------------------
	.section	.nv.info._Z6initT1jPjS_S_,"",@"SHT_CUDA_INFO"
	.sectionflags	@""
	.align	4


	//----- nvinfo : EIATTR_CUDA_API_VERSION
	.align		4
        /*0000*/ 	.byte	0x04, 0x37
        /*0002*/ 	.short	(.L_132 - .L_131)
.L_131:
        /*0004*/ 	.word	0x00000082


	//----- nvinfo : EIATTR_KPARAM_INFO
	.align		4
.L_132:
        /*0008*/ 	.byte	0x04, 0x17
        /*000a*/ 	.short	(.L_134 - .L_133)
.L_133:
        /*000c*/ 	.word	0x00000000
        /*0010*/ 	.short	0x0003
        /*0012*/ 	.short	0x0018
        /*0014*/ 	.byte	0x00, 0xf5, 0x21, 0x00


	//----- nvinfo : EIATTR_KPARAM_INFO
	.align		4
.L_134:
        /*0018*/ 	.byte	0x04, 0x17
        /*001a*/ 	.short	(.L_136 - .L_135)
.L_135:
        /*001c*/ 	.word	0x00000000
        /*0020*/ 	.short	0x0002
        /*0022*/ 	.short	0x0010
        /*0024*/ 	.byte	0x00, 0xf5, 0x21, 0x00


	//----- nvinfo : EIATTR_KPARAM_INFO
	.align		4
.L_136:
        /*0028*/ 	.byte	0x04, 0x17
        /*002a*/ 	.short	(.L_138 - .L_137)
.L_137:
        /*002c*/ 	.word	0x00000000
        /*0030*/ 	.short	0x0001
        /*0032*/ 	.short	0x0008
        /*0034*/ 	.byte	0x00, 0xf5, 0x21, 0x00


	//----- nvinfo : EIATTR_KPARAM_INFO
	.align		4
.L_138:
        /*0038*/ 	.byte	0x04, 0x17
        /*003a*/ 	.short	(.L_140 - .L_139)
.L_139:
        /*003c*/ 	.word	0x00000000
        /*0040*/ 	.short	0x0000
        /*0042*/ 	.short	0x0000
        /*0044*/ 	.byte	0x00, 0xf0, 0x11, 0x00


	//----- nvinfo : EIATTR_SPARSE_MMA_MASK
	.align		4
.L_140:
        /*0048*/ 	.byte	0x03, 0x50
        /*004a*/ 	.short	0x0000


	//----- nvinfo : EIATTR_MAXREG_COUNT
	.align		4
        /*004c*/ 	.byte	0x03, 0x1b
        /*004e*/ 	.short	0x00ff


	//----- nvinfo : EIATTR_MERCURY_ISA_VERSION
	.align		4
        /*0050*/ 	.byte	0x03, 0x5f
        /*0052*/ 	.short	0x0101


	//----- nvinfo : EIATTR_VRC_CTA_INIT_COUNT
	.align		4
        /*0054*/ 	.byte	0x02, 0x4a
	.zero		1
	.zero		1


	//----- nvinfo : EIATTR_EXIT_INSTR_OFFSETS
	.align		4
        /*0058*/ 	.byte	0x04, 0x1c
        /*005a*/ 	.short	(.L_142 - .L_141)


	//   ....[0]....
.L_141:
        /*005c*/ 	.word	0x00000070


	//   ....[1]....
        /*0060*/ 	.word	0x000000d0


	//   ....[2]....
        /*0064*/ 	.word	0x00000150


	//----- nvinfo : EIATTR_CBANK_PARAM_SIZE
	.align		4
.L_142:
        /*0068*/ 	.byte	0x03, 0x19
        /*006a*/ 	.short	0x0020


	//----- nvinfo : EIATTR_PARAM_CBANK
	.align		4
        /*006c*/ 	.byte	0x04, 0x0a
        /*006e*/ 	.short	(.L_144 - .L_143)
	.align		4
.L_143:
        /*0070*/ 	.word	index@(.nv.constant0._Z6initT1jPjS_S_)
        /*0074*/ 	.short	0x0380
        /*0076*/ 	.short	0x0020


	//----- nvinfo : EIATTR_SW_WAR
	.align		4
.L_144:
        /*0078*/ 	.byte	0x04, 0x36
        /*007a*/ 	.short	(.L_146 - .L_145)
.L_145:
        /*007c*/ 	.word	0x00000008
.L_146:


//--------------------- .nv.info._Z5initFjPjS_    --------------------------
	.section	.nv.info._Z5initFjPjS_,"",@"SHT_CUDA_INFO"
	.sectionflags	@""
	.align	4


	//----- nvinfo : EIATTR_CUDA_API_VERSION
	.align		4
        /*0000*/ 	.byte	0x04, 0x37
        /*0002*/ 	.short	(.L_148 - .L_147)
.L_147:
        /*0004*/ 	.word	0x00000082


	//----- nvinfo : EIATTR_KPARAM_INFO
	.align		4
.L_148:
        /*0008*/ 	.byte	0x04, 0x17
        /*000a*/ 	.short	(.L_150 - .L_149)
.L_149:
        /*000c*/ 	.word	0x00000000
        /*0010*/ 	.short	0x0002
        /*0012*/ 	.short	0x0010
        /*0014*/ 	.byte	0x00, 0xf5, 0x21, 0x00


	//----- nvinfo : EIATTR_KPARAM_INFO
	.align		4
.L_150:
        /*0018*/ 	.byte	0x04, 0x17
        /*001a*/ 	.short	(.L_152 - .L_151)
.L_151:
        /*001c*/ 	.word	0x00000000
        /*0020*/ 	.short	0x0001
        /*0022*/ 	.short	0x0008
        /*0024*/ 	.byte	0x00, 0xf5, 0x21, 0x00


	//----- nvinfo : EIATTR_KPARAM_INFO
	.align		4
.L_152:
        /*0028*/ 	.byte	0x04, 0x17
        /*002a*/ 	.short	(.L_154 - .L_153)
.L_153:
        /*002c*/ 	.word	0x00000000
        /*0030*/ 	.short	0x0000
        /*0032*/ 	.short	0x0000
        /*0034*/ 	.byte	0x00, 0xf0, 0x11, 0x00


	//----- nvinfo : EIATTR_SPARSE_MMA_MASK
	.align		4
.L_154:
        /*0038*/ 	.byte	0x03, 0x50
        /*003a*/ 	.short	0x0000


	//----- nvinfo : EIATTR_MAXREG_COUNT
	.align		4
        /*003c*/ 	.byte	0x03, 0x1b
        /*003e*/ 	.short	0x00ff


	//----- nvinfo : EIATTR_MERCURY_ISA_VERSION
	.align		4
        /*0040*/ 	.byte	0x03, 0x5f
        /*0042*/ 	.short	0x0101


	//----- nvinfo : EIATTR_VRC_CTA_INIT_COUNT
	.align		4
        /*0044*/ 	.byte	0x02, 0x4a
	.zero		1
	.zero		1


	//----- nvinfo : EIATTR_EXIT_INSTR_OFFSETS
	.align		4
        /*0048*/ 	.byte	0x04, 0x1c
        /*004a*/ 	.short	(.L_156 - .L_155)


	//   ....[0]....
.L_155:
        /*004c*/ 	.word	0x00000720


	//   ....[1]....
        /*0050*/ 	.word	0x00000770


	//----- nvinfo : EIATTR_CRS_STACK_SIZE
	.align		4
.L_156:
        /*0054*/ 	.byte	0x04, 0x1e
        /*0056*/ 	.short	(.L_158 - .L_157)
.L_157:
        /*0058*/ 	.word	0x00000000


	//----- nvinfo : EIATTR_CBANK_PARAM_SIZE
	.align		4
.L_158:
        /*005c*/ 	.byte	0x03, 0x19
        /*005e*/ 	.short	0x0018


	//----- nvinfo : EIATTR_PARAM_CBANK
	.align		4
        /*0060*/ 	.byte	0x04, 0x0a
        /*0062*/ 	.short	(.L_160 - .L_159)
	.align		4
.L_159:
        /*0064*/ 	.word	index@(.nv.constant0._Z5initFjPjS_)
        /*0068*/ 	.short	0x0380
        /*006a*/ 	.short	0x0018


	//----- nvinfo : EIATTR_SW_WAR
	.align		4
.L_160:
        /*006c*/ 	.byte	0x04, 0x36
        /*006e*/ 	.short	(.L_162 - .L_161)
.L_161:
        /*0070*/ 	.word	0x00000008
.L_162:


//--------------------- .nv.info._Z22generateExtendedBitmapjPhPj --------------------------
	.section	.nv.info._Z22generateExtendedBitmapjPhPj,"",@"SHT_CUDA_INFO"
	.sectionflags	@""
	.align	4


	//----- nvinfo : EIATTR_CUDA_API_VERSION
	.align		4
        /*0000*/ 	.byte	0x04, 0x37
        /*0002*/ 	.short	(.L_164 - .L_163)
.L_163:
        /*0004*/ 	.word	0x00000082


	//----- nvinfo : EIATTR_KPARAM_INFO
	.align		4
.L_164:
        /*0008*/ 	.byte	0x04, 0x17
        /*000a*/ 	.short	(.L_166 - .L_165)
.L_165:
        /*000c*/ 	.word	0x00000000
        /*0010*/ 	.short	0x0002
        /*0012*/ 	.short	0x0010
        /*0014*/ 	.byte	0x00, 0xf5, 0x21, 0x00


	//----- nvinfo : EIATTR_KPARAM_INFO
	.align		4
.L_166:
        /*0018*/ 	.byte	0x04, 0x17
        /*001a*/ 	.short	(.L_168 - .L_167)
.L_167:
        /*001c*/ 	.word	0x00000000
        /*0020*/ 	.short	0x0001
        /*0022*/ 	.short	0x0008
        /*0024*/ 	.byte	0x00, 0xf5, 0x21, 0x00


	//----- nvinfo : EIATTR_KPARAM_INFO
	.align		4
.L_168:
        /*0028*/ 	.byte	0x04, 0x17
        /*002a*/ 	.short	(.L_170 - .L_169)
.L_169:
        /*002c*/ 	.word	0x00000000
        /*0030*/ 	.short	0x0000
        /*0032*/ 	.short	0x0000
        /*0034*/ 	.byte	0x00, 0xf0, 0x11, 0x00


	//----- nvinfo : EIATTR_SPARSE_MMA_MASK
	.align		4
.L_170:
        /*0038*/ 	.byte	0x03, 0x50
        /*003a*/ 	.short	0x0000


	//----- nvinfo : EIATTR_MAXREG_COUNT
	.align		4
        /*003c*/ 	.byte	0x03, 0x1b
        /*003e*/ 	.short	0x00ff


	//----- nvinfo : EIATTR_EXTERNS
	.align		4
        /*0040*/ 	.byte	0x04, 0x0f
        /*0042*/ 	.short	(.L_172 - .L_171)


	//   ....[0]....
	.align		4
.L_171:
        /*0044*/ 	.word	index@(vprintf)


	//----- nvinfo : EIATTR_MERCURY_ISA_VERSION
	.align		4
.L_172:
        /*0048*/ 	.byte	0x03, 0x5f
        /*004a*/ 	.short	0x0101


	//----- nvinfo : EIATTR_VRC_CTA_INIT_COUNT
	.align		4
        /*004c*/ 	.byte	0x02, 0x4a
	.zero		1
	.zero		1


	//----- nvinfo : EIATTR_SYSCALL_OFFSETS
	.align		4
        /*0050*/ 	.byte	0x04, 0x46
        /*0052*/ 	.short	(.L_174 - .L_173)


	//   ....[0]....
.L_173:
        /*0054*/ 	.word	0x00001310


	//----- nvinfo : EIATTR_EXIT_INSTR_OFFSETS
	.align		4
.L_174:
        /*0058*/ 	.byte	0x04, 0x1c
        /*005a*/ 	.short	(.L_176 - .L_175)


	//   ....[0]....
.L_175:
        /*005c*/ 	.word	0x00001420


	//----- nvinfo : EIATTR_CRS_STACK_SIZE
	.align		4
.L_176:
        /*0060*/ 	.byte	0x04, 0x1e
        /*0062*/ 	.short	(.L_178 - .L_177)
.L_177:
        /*0064*/ 	.word	0x00000000


	//----- nvinfo : EIATTR_CBANK_PARAM_SIZE
	.align		4
.L_178:
        /*0068*/ 	.byte	0x03, 0x19
        /*006a*/ 	.short	0x0018


	//----- nvinfo : EIATTR_PARAM_CBANK
	.align		4
        /*006c*/ 	.byte	0x04, 0x0a
        /*006e*/ 	.short	(.L_180 - .L_179)
	.align		4
.L_179:
        /*0070*/ 	.word	index@(.nv.constant0._Z22generateExtendedBitmapjPhPj)
        /*0074*/ 	.short	0x0380
        /*0076*/ 	.short	0x0018


	//----- nvinfo : EIATTR_SW_WAR
	.align		4
.L_180:
        /*0078*/ 	.byte	0x04, 0x36
        /*007a*/ 	.short	(.L_182 - .L_181)
.L_181:
        /*007c*/ 	.word	0x00000008
.L_182:


//--------------------- .nv.callgraph             --------------------------
	.section	.nv.callgraph,"",@"SHT_CUDA_CALLGRAPH"
	.align	4
	.sectionentsize	8
	.align		4
        /*0000*/ 	.word	0x00000000
	.align		4
        /*0004*/ 	.word	0xffffffff
	.align		4
        /*0008*/ 	.word	index@(_Z22generateExtendedBitmapjPhPj)
	.align		4
        /*000c*/ 	.word	index@(vprintf)
	.align		4
        /*0010*/ 	.word	0x00000000
	.align		4
        /*0014*/ 	.word	0xfffffffe
	.align		4
        /*0018*/ 	.word	0x00000000
	.align		4
        /*001c*/ 	.word	0xfffffffd
	.align		4
        /*0020*/ 	.word	0x00000000
	.align		4
        /*0024*/ 	.word	0xfffffffc


//--------------------- .nv.constant4             --------------------------
	.section	.nv.constant4,"a",@progbits
	.align	8
	.align		8
.nv.constant4:
        /*0000*/ 	.dword	$str
	.align		8
        /*0008*/ 	.dword	vprintf


//--------------------- .text._Z9generateEjPjS_S_ --------------------------
	.section	.text._Z9generateEjPjS_S_,"ax",@progbits
	.align	128
        .global         _Z9generateEjPjS_S_
        .type           _Z9generateEjPjS_S_,@function
        .size           _Z9generateEjPjS_S_,(.L_x_56 - _Z9generateEjPjS_S_)
        .other          _Z9generateEjPjS_S_,@"STO_CUDA_ENTRY STV_DEFAULT"
_Z9generateEjPjS_S_:
.text._Z9generateEjPjS_S_:
[----:B------:R-:W-:Y:S01]  /*0000*/  LDC R1, c[0x0][0x37c] ;  /* 0x0000df00ff017b82 */ /* 0x000fe20000000800 */
[----:B------:R-:W0:Y:S07]  /*0010*/  S2R R0, SR_TID.X ;  /* 0x0000000000007919 */ /* 0x000e2e0000002100 */
[----:B------:R-:W0:Y:S01]  /*0020*/  S2UR UR4, SR_CTAID.X ;  /* 0x00000000000479c3 */ /* 0x000e220000002500 */
[----:B------:R-:W1:Y:S07]  /*0030*/  LDCU UR5, c[0x0][0x380] ;  /* 0x00007000ff0577ac */ /* 0x000e6e0008000800 */
[----:B------:R-:W0:Y:S02]  /*0040*/  LDC R9, c[0x0][0x360] ;  /* 0x0000d800ff097b82 */ /* 0x000e240000000800 */
[----:B0-----:R-:W-:-:S05]  /*0050*/  IMAD R9, R9, UR4, R0 ;  /* 0x0000000409097c24 */ /* 0x001fca000f8e0200 */
[----:B-1----:R-:W-:-:S13]  /*0060*/  ISETP.GE.U32.AND P0, PT, R9, UR5, PT ;  /* 0x0000000509007c0c */ /* 0x002fda000bf06070 */
[----:B------:R-:W-:Y:S05]  /*0070*/  @P0 EXIT ;  /* 0x000000000000094d */ /* 0x000fea0003800000 */
[----:B------:R-:W0:Y:S01]  /*0080*/  LDC.64 R2, c[0x0][0x388] ;  /* 0x0000e200ff027b82 */ /* 0x000e220000000a00 */
[----:B------:R-:W1:Y:S07]  /*0090*/  LDCU.64 UR6, c[0x0][0x358] ;  /* 0x00006b00ff0677ac */ /* 0x000e6e0008000a00 */
[----:B------:R-:W2:Y:S01]  /*00a0*/  LDC.64 R4, c[0x0][0x390] ;  /* 0x0000e400ff047b82 */ /* 0x000ea20000000a00 */
[----:B0-----:R-:W-:-:S05]  /*00b0*/  IMAD.WIDE R2, R9, 0x4, R2 ;  /* 0x0000000409027825 */ /* 0x001fca00078e0202 */
[----:B-1----:R-:W2:Y:S02]  /*00c0*/  LDG.E R7, desc[UR6][R2.64] ;  /* 0x0000000602077981 */ /* 0x002ea4000c1e1900 */
[----:B--2---:R-:W-:-:S05]  /*00d0*/  IMAD.WIDE.U32 R4, R7, 0x4, R4 ;  /* 0x0000000407047825 */ /* 0x004fca00078e0004 */
[----:B------:R-:W2:Y:S02]  /*00e0*/  LDG.E R11, desc[UR6][R4.64] ;  /* 0x00000006040b7981 */ /* 0x000ea4000c1e1900 */
[----:B--2---:R-:W-:-:S04]  /*00f0*/  LOP3.LUT R0, R11, 0x1, RZ, 0xc0, !PT ;  /* 0x000000010b007812 */ /* 0x004fc800078ec0ff */
[----:B------:R-:W-:-:S13]  /*0100*/  ISETP.NE.U32.AND P0, PT, R0, 0x1, PT ;  /* 0x000000010000780c */ /* 0x000fda0003f05070 */
[----:B------:R-:W0:Y:S02]  /*0110*/  @P0 LDC.64 R6, c[0x0][0x398] ;  /* 0x0000e600ff060b82 */ /* 0x000e240000000a00 */
[----:B0-----:R-:W-:-:S05]  /*0120*/  @P0 IMAD.WIDE R6, R9, 0x4, R6 ;  /* 0x0000000409060825 */ /* 0x001fca00078e0206 */
[----:B------:R0:W-:Y:S01]  /*0130*/  @P0 STG.E desc[UR6][R6.64], R11 ;  /* 0x0000000b06000986 */ /* 0x0001e2000c101906 */
[----:B------:R-:W-:Y:S05]  /*0140*/  @P0 EXIT ;  /* 0x000000000000094d */ /* 0x000fea0003800000 */
[----:B------:R-:W1:Y:S01]  /*0150*/  LDC.64 R4, c[0x0][0x398] ;  /* 0x0000e600ff047b82 */ /* 0x000e620000000a00 */
[----:B------:R-:W-:-:S05]  /*0160*/  IMAD.SHL.U32 R0, R11, 0x40000000, RZ ;  /* 0x400000000b007824 */ /* 0x000fca00078e00ff */
[----:B------:R-:W-:-:S04]  /*0170*/  SHF.R.S32.HI R0, RZ, 0x1f, R0 ;  /* 0x0000001fff007819 */ /* 0x000fc80000011400 */
[----:B0-----:R-:W-:Y:S01]  /*0180*/  LOP3.LUT R7, R0, 0xfffffffe, RZ, 0xc0, !PT ;  /* 0xfffffffe00077812 */ /* 0x001fe200078ec0ff */
[----:B-1----:R-:W-:-:S05]  /*0190*/  IMAD.WIDE R4, R9, 0x4, R4 ;  /* 0x0000000409047825 */ /* 0x002fca00078e0204 */
[----:B------:R0:W-:Y:S04]  /*01a0*/  STG.E desc[UR6][R4.64], R7 ;  /* 0x0000000704007986 */ /* 0x0001e8000c101906 */
[----:B------:R-:W2:Y:S04]  /*01b0*/  LDG.E R0, desc[UR6][R2.64] ;  /* 0x0000000602007981 */ /* 0x000ea8000c1e1900 */
[----:B------:R-:W2:Y:S01]  /*01c0*/  LDG.E R13, desc[UR6][R2.64+0x4] ;  /* 0x00000406020d7981 */ /* 0x000ea2000c1e1900 */
[----:B------:R-:W-:Y:S01]  /*01d0*/  UIADD3 UR4, UPT, UPT, UR5, -0x1, URZ ;  /* 0xffffffff05047890 */ /* 0x000fe2000fffe0ff */
[----:B------:R-:W-:-:S02]  /*01e0*/  LOP3.LUT P0, RZ, R11, 0x7c, RZ, 0xc0, !PT ;  /* 0x0000007c0bff7812 */ /* 0x000fc4000780c0ff */
[----:B--2---:R-:W-:-:S04]  /*01f0*/  ISETP.NE.AND P1, PT, R0, R13, PT ;  /* 0x0000000d0000720c */ /* 0x004fc80003f25270 */
[----:B------:R-:W-:-:S04]  /*0200*/  ISETP.NE.AND P1, PT, R9, UR4, !P1 ;  /* 0x0000000409007c0c */ /* 0x000fc8000cf25270 */
[----:B------:R-:W-:-:S13]  /*0210*/  PLOP3.LUT P0, PT, P0, P1, PT, 0x8f, 0xf8 ;  /* 0x0000000000f8781c */ /* 0x000fda0000703177 */
[----:B0-----:R-:W-:Y:S05]  /*0220*/  @P0 EXIT ;  /* 0x000000000000094d */ /* 0x001fea0003800000 */
[----:B------:R-:W-:Y:S01]  /*0230*/  SHF.R.U32.HI R11, RZ, 0x2, R11 ;  /* 0x00000002ff0b7819 */ /* 0x000fe2000001160b */
[----:B------:R-:W-:-:S03]  /*0240*/  IMAD.MOV.U32 R0, RZ, RZ, 0x1 ;  /* 0x00000001ff007424 */ /* 0x000fc600078e00ff */
[----:B------:R-:W-:-:S04]  /*0250*/  LOP3.LUT R11, R11, 0x1f, RZ, 0xc0, !PT ;  /* 0x0000001f0b0b7812 */ /* 0x000fc800078ec0ff */
[----:B------:R-:W-:-:S04]  /*0260*/  IADD3 R11, PT, PT, -R11, 0x20, RZ ;  /* 0x000000200b0b7810 */ /* 0x000fc80007ffe1ff */
[----:B------:R-:W-:-:S04]  /*0270*/  SHF.L.U32 R0, R0, R11, RZ ;  /* 0x0000000b00007219 */ /* 0x000fc800000006ff */
[----:B------:R-:W-:-:S13]  /*0280*/  LOP3.LUT P0, RZ, R7, R0, RZ, 0xc0, !PT ;  /* 0x0000000007ff7212 */ /* 0x000fda000780c0ff */
[----:B------:R-:W-:-:S05]  /*0290*/  @P0 LOP3.LUT R3, R7, R0, RZ, 0x30, !PT ;  /* 0x0000000007030212 */ /* 0x000fca00078e30ff */
[----:B------:R0:W-:Y:S01]  /*02a0*/  @P0 STG.E desc[UR6][R4.64], R3 ;  /* 0x0000000304000986 */ /* 0x0001e2000c101906 */
[----:B------:R-:W-:Y:S05]  /*02b0*/  @P0 EXIT ;  /* 0x000000000000094d */ /* 0x000fea0003800000 */
[----:B------:R-:W-:-:S05]  /*02c0*/  LOP3.LUT R7, R7, R0, RZ, 0xfc, !PT ;  /* 0x0000000007077212 */ /* 0x000fca00078efcff */
[----:B------:R-:W-:Y:S01]  /*02d0*/  STG.E desc[UR6][R4.64], R7 ;  /* 0x0000000704007986 */ /* 0x000fe2000c101906 */
[----:B------:R-:W-:Y:S05]  /*02e0*/  EXIT ;  /* 0x000000000000794d */ /* 0x000fea0003800000 */
.L_x_0:
[----:B------:R-:W-:-:S00]  /*02f0*/  BRA `(.L_x_0) ;  /* 0xfffffffc00fc7947 */ /* 0x000fc0000383ffff */
[----:B------:R-:W-:-:S00]  /*0300*/  NOP ;  /* 0x0000000000007918 */ /* 0x000fc00000000000 */
[----:B------:R-:W-:-:S00]  /*0310*/  NOP ;  /* 0x0000000000007918 */ /* 0x000fc00000000000 */
[----:B------:R-:W-:-:S00]  /*0320*/  NOP ;  /* 0x0000000000007918 */ /* 0x000fc00000000000 */
[----:B------:R-:W-:-:S00]  /*0330*/  NOP ;  /* 0x0000000000007918 */ /* 0x000fc00000000000 */
[----:B------:R-:W-:-:S00]  /*0340*/  NOP ;  /* 0x0000000000007918 */ /* 0x000fc00000000000 */
[----:B------:R-:W-:-:S00]  /*0350*/  NOP ;  /* 0x0000000000007918 */ /* 0x000fc00000000000 */
[----:B------:R-:W-:-:S00]  /*0360*/  NOP ;  /* 0x0000000000007918 */ /* 0x000fc00000000000 */
[----:B------:R-:W-:-:S00]  /*0370*/  NOP ;  /* 0x0000000000007918 */ /* 0x000fc00000000000 */
.L_x_56:


//--------------------- .text._Z12decomp_initFjPjS_ --------------------------
	.section	.text._Z12decomp_initFjPjS_,"ax",@progbits
	.align	128
        .global         _Z12decomp_initFjPjS_
        .type           _Z12decomp_initFjPjS_,@function
        .size           _Z12decomp_initFjPjS_,(.L_x_57 - _Z12decomp_initFjPjS_)
        .other          _Z12decomp_initFjPjS_,@"STO_CUDA_ENTRY STV_DEFAULT"
_Z12decomp_initFjPjS_:
.text._Z12decomp_initFjPjS_:
[----:B------:R-:W-:Y:S01]  /*0000*/  LDC R1, c[0x0][0x37c] ;  /* 0x0000df00ff017b82 */ /* 0x000fe20000000800 */
[----:B------:R-:W0:Y:S07]  /*0010*/  S2R R0, SR_TID.X ;  /* 0x0000000000007919 */ /* 0x000e2e0000002100 */
[----:B------:R-:W0:Y:S01]  /*0020*/  S2UR UR4, SR_CTAID.X ;  /* 0x00000000000479c3 */ /* 0x000e220000002500 */
[----:B------:R-:W1:Y:S07]  /*0030*/  LDCU UR5, c[0x0][0x380] ;  /* 0x00007000ff0577ac */ /* 0x000e6e0008000800 */
[----:B------:R-:W0:Y:S02]  /*0040*/  LDC R5, c[0x0][0x360] ;  /* 0x0000d800ff057b82 */ /* 0x000e240000000800 */
[----:B0-----:R-:W-:-:S05]  /*0050*/  IMAD R5, R5, UR4, R0 ;  /* 0x0000000405057c24 */ /* 0x001fca000f8e0200 */
[----:B------:R-:W-:-:S04]  /*0060*/  ISETP.GE.AND P0, PT, R5, 0x1, PT ;  /* 0x000000010500780c */ /* 0x000fc80003f06270 */
[----:B-1----:R-:W-:-:S13]  /*0070*/  ISETP.GE.U32.OR P0, PT, R5, UR5, !P0 ;  /* 0x0000000505007c0c */ /* 0x002fda000c706470 */
[----:B------:R-:W-:Y:S05]  /*0080*/  @P0 EXIT ;  /* 0x000000000000094d */ /* 0x000fea0003800000 */
[----:B------:R-:W0:Y:S01]  /*0090*/  LDC.64 R2, c[0x0][0x388] ;  /* 0x0000e200ff027b82 */ /* 0x000e220000000a00 */
[----:B------:R-:W1:Y:S01]  /*00a0*/  LDCU.64 UR4, c[0x0][0x358] ;  /* 0x00006b00ff0477ac */ /* 0x000e620008000a00 */
[----:B0-----:R-:W-:-:S06]  /*00b0*/  IMAD.WIDE.U32 R2, R5, 0x4, R2 ;  /* 0x0000000405027825 */ /* 0x001fcc00078e0002 */
[----:B------:R-:W0:Y:S01]  /*00c0*/  LDC.64 R4, c[0x0][0x390] ;  /* 0x0000e400ff047b82 */ /* 0x000e220000000a00 */
[----:B-1----:R-:W2:Y:S01]  /*00d0*/  LDG.E R2, desc[UR4][R2.64] ;  /* 0x0000000402027981 */ /* 0x002ea2000c1e1900 */
[----:B------:R-:W-:Y:S01]  /*00e0*/  HFMA2 R9, -RZ, RZ, 0, 5.9604644775390625e-08 ;  /* 0x00000001ff097431 */ /* 0x000fe200000001ff */
[----:B--2---:R-:W-:-:S05]  /*00f0*/  IADD3 R7, PT, PT, R2, -0x1, RZ ;  /* 0xffffffff02077810 */ /* 0x004fca0007ffe0ff */
[----:B0-----:R-:W-:-:S05]  /*0100*/  IMAD.WIDE.U32 R4, R7, 0x4, R4 ;  /* 0x0000000407047825 */ /* 0x001fca00078e0004 */
[----:B------:R-:W-:Y:S01]  /*0110*/  STG.E desc[UR4][R4.64], R9 ;  /* 0x0000000904007986 */ /* 0x000fe2000c101904 */
[----:B------:R-:W-:Y:S05]  /*0120*/  EXIT ;  /* 0x000000000000794d */ /* 0x000fea0003800000 */
.L_x_1:
        /* <DEDUP_REMOVED lines=13> */
.L_x_57:


//--------------------- .text._Z5initSjPjS_       --------------------------
	.section	.text._Z5initSjPjS_,"ax",@progbits
	.align	128
        .global         _Z5initSjPjS_
        .type           _Z5initSjPjS_,@function
        .size           _Z5initSjPjS_,(.L_x_58 - _Z5initSjPjS_)
        .other          _Z5initSjPjS_,@"STO_CUDA_ENTRY STV_DEFAULT"
_Z5initSjPjS_:
.text._Z5initSjPjS_:
        /* <DEDUP_REMOVED lines=9> */
[----:B------:R-:W1:Y:S01]  /*0090*/  LDCU.64 UR4, c[0x0][0x358] ;  /* 0x00006b00ff0477ac */ /* 0x000e620008000a00 */
[----:B0-----:R-:W-:-:S05]  /*00a0*/  IMAD.WIDE R2, R7, 0x4, R2 ;  /* 0x0000000407027825 */ /* 0x001fca00078e0202 */
[----:B-1----:R-:W2:Y:S02]  /*00b0*/  LDG.E R0, desc[UR4][R2.64] ;  /* 0x0000000402007981 */ /* 0x002ea4000c1e1900 */
[----:B--2---:R-:W-:-:S04]  /*00c0*/  LOP3.LUT R4, R0, 0x1, RZ, 0xc0, !PT ;  /* 0x0000000100047812 */ /* 0x004fc800078ec0ff */
[----:B------:R-:W-:-:S13]  /*00d0*/  ISETP.NE.U32.AND P0, PT, R4, 0x1, PT ;  /* 0x000000010400780c */ /* 0x000fda0003f05070 */
[----:B------:R-:W0:Y:S01]  /*00e0*/  @P0 LDC.64 R4, c[0x0][0x390] ;  /* 0x0000e400ff040b82 */ /* 0x000e220000000a00 */
[----:B------:R-:W-:Y:S01]  /*00f0*/  @P0 MOV R9, 0x1 ;  /* 0x0000000100090802 */ /* 0x000fe20000000f00 */
[----:B0-----:R-:W-:-:S05]  /*0100*/  @P0 IMAD.WIDE R4, R7, 0x4, R4 ;  /* 0x0000000407040825 */ /* 0x001fca00078e0204 */
[----:B------:R0:W-:Y:S01]  /*0110*/  @P0 STG.E desc[UR4][R4.64], R9 ;  /* 0x0000000904000986 */ /* 0x0001e2000c101904 */
[----:B------:R-:W-:Y:S05]  /*0120*/  @P0 EXIT ;  /* 0x000000000000094d */ /* 0x000fea0003800000 */
[----:B------:R-:W1:Y:S01]  /*0130*/  LDC.64 R2, c[0x0][0x390] ;  /* 0x0000e400ff027b82 */ /* 0x000e620000000a00 */
[----:B0-----:R-:W-:Y:S01]  /*0140*/  SHF.R.U32.HI R5, RZ, 0x7, R0 ;  /* 0x00000007ff057819 */ /* 0x001fe20000011600 */
[----:B-1----:R-:W-:-:S05]  /*0150*/  IMAD.WIDE R2, R7, 0x4, R2 ;  /* 0x0000000407027825 */ /* 0x002fca00078e0202 */
[----:B------:R-:W-:Y:S01]  /*0160*/  STG.E desc[UR4][R2.64], R5 ;  /* 0x0000000502007986 */ /* 0x000fe2000c101904 */
[----:B------:R-:W-:Y:S05]  /*0170*/  EXIT ;  /* 0x000000000000794d */ /* 0x000fea0003800000 */
.L_x_2:
        /* <DEDUP_REMOVED lines=16> */
.L_x_58:


//--------------------- .text._Z9generateCjPjS_S_S_ --------------------------
	.section	.text._Z9generateCjPjS_S_S_,"ax",@progbits
	.align	128
        .global         _Z9generateCjPjS_S_S_
        .type           _Z9generateCjPjS_S_S_,@function
        .size           _Z9generateCjPjS_S_S_,(.L_x_59 - _Z9generateCjPjS_S_S_)
        .other          _Z9generateCjPjS_S_S_,@"STO_CUDA_ENTRY STV_DEFAULT"
_Z9generateCjPjS_S_S_:
.text._Z9generateCjPjS_S_S_:
        /* <DEDUP_REMOVED lines=10> */
[----:B------:R-:W2:Y:S08]  /*00a0*/  LDC.64 R8, c[0x0][0x398] ;  /* 0x0000e600ff087b82 */ /* 0x000eb00000000a00 */
[----:B------:R-:W3:Y:S01]  /*00b0*/  LDC.64 R6, c[0x0][0x390] ;  /* 0x0000e400ff067b82 */ /* 0x000ee20000000a00 */
[----:B0-----:R-:W-:-:S05]  /*00c0*/  IMAD.WIDE R4, R11, 0x4, R4 ;  /* 0x000000040b047825 */ /* 0x001fca00078e0204 */
[----:B-1----:R-:W2:Y:S01]  /*00d0*/  LDG.E R0, desc[UR6][R4.64] ;  /* 0x0000000604007981 */ /* 0x002ea2000c1e1900 */
[C---:B------:R-:W-:Y:S01]  /*00e0*/  ISETP.NE.AND P0, PT, R11.reuse, RZ, PT ;  /* 0x000000ff0b00720c */ /* 0x040fe20003f05270 */
[----:B---3--:R-:W-:-:S12]  /*00f0*/  IMAD.WIDE R6, R11, 0x4, R6 ;  /* 0x000000040b067825 */ /* 0x008fd800078e0206 */
[----:B------:R-:W3:Y:S04]  /*0100*/  @P0 LDG.E R13, desc[UR6][R4.64+-0x4] ;  /* 0xfffffc06040d0981 */ /* 0x000ee8000c1e1900 */
[----:B------:R0:W5:Y:S01]  /*0110*/  LDG.E R2, desc[UR6][R6.64] ;  /* 0x0000000606027981 */ /* 0x000162000c1e1900 */
[----:B--2---:R-:W-:-:S05]  /*0120*/  IMAD.WIDE R8, R0, 0x4, R8 ;  /* 0x0000000400087825 */ /* 0x004fca00078e0208 */
[----:B------:R-:W2:Y:S01]  /*0130*/  LDG.E R3, desc[UR6][R8.64+-0x4] ;  /* 0xfffffc0608037981 */ /* 0x000ea2000c1e1900 */
[----:B---3--:R-:W-:Y:S01]  /*0140*/  @P0 IMAD.IADD R0, R0, 0x1, -R13 ;  /* 0x0000000100000824 */ /* 0x008fe200078e0a0d */
[----:B--2---:R-:W-:-:S04]  /*0150*/  LOP3.LUT R10, R3, 0x1, RZ, 0xc0, !PT ;  /* 0x00000001030a7812 */ /* 0x004fc800078ec0ff */
[----:B------:R-:W-:-:S13]  /*0160*/  ISETP.NE.U32.AND P1, PT, R10, 0x1, PT ;  /* 0x000000010a00780c */ /* 0x000fda0003f25070 */
[----:B0-----:R-:W-:Y:S05]  /*0170*/  @P1 BRA `(.L_x_3) ;  /* 0x00000004000c1947 */ /* 0x001fea0003800000 */
[----:B------:R-:W-:Y:S01]  /*0180*/  ISETP.GE.AND P0, PT, R0, 0x2000000, PT ;  /* 0x020000000000780c */ /* 0x000fe20003f06270 */
[----:B------:R-:W-:Y:S01]  /*0190*/  BSSY.RECONVERGENT B0, `(.L_x_4) ;  /* 0x000003c000007945 */ /* 0x000fe20003800200 */
[----:B------:R-:W-:-:S11]  /*01a0*/  LOP3.LUT R3, R3, 0x3, RZ, 0xc0, !PT ;  /* 0x0000000303037812 */ /* 0x000fd600078ec0ff */
[----:B------:R-:W-:Y:S05]  /*01b0*/  @!P0 BRA `(.L_x_5) ;  /* 0x0000000000e48947 */ /* 0x000fea0003800000 */
[----:B------:R-:W-:Y:S01]  /*01c0*/  VIMNMX.U32 R4, PT, PT, R0, 0x3fffffe, !PT ;  /* 0x03fffffe00047848 */ /* 0x000fe20007fe0000 */
[----:B------:R-:W-:Y:S04]  /*01d0*/  BSSY.RECONVERGENT B1, `(.L_x_6) ;  /* 0x0000021000017945 */ /* 0x000fe80003800200 */
[C---:B------:R-:W-:Y:S02]  /*01e0*/  VIADD R5, R4.reuse, 0xfe000000 ;  /* 0xfe00000004057836 */ /* 0x040fe40000000000 */
[----:B------:R-:W-:Y:S02]  /*01f0*/  VIADD R4, R4, 0xfc000002 ;  /* 0xfc00000204047836 */ /* 0x000fe40000000000 */
[----:B------:R-:W-:-:S03]  /*0200*/  IMAD.HI.U32 R6, R5, 0x81, RZ ;  /* 0x0000008105067827 */ /* 0x000fc600078e00ff */
[----:B------:R-:W-:Y:S01]  /*0210*/  ISETP.GE.U32.AND P1, PT, R4, 0xbfffffb, PT ;  /* 0x0bfffffb0400780c */ /* 0x000fe20003f26070 */
[----:B------:R-:W-:Y:S01]  /*0220*/  IMAD.IADD R5, R5, 0x1, -R6 ;  /* 0x0000000105057824 */ /* 0x000fe200078e0a06 */
[----:B------:R-:W-:-:S04]  /*0230*/  LOP3.LUT R4, R3, 0xffffff80, RZ, 0xfc, !PT ;  /* 0xffffff8003047812 */ /* 0x000fc800078efcff */
[----:B------:R-:W-:-:S04]  /*0240*/  LEA.HI R5, R5, R6, RZ, 0x1f ;  /* 0x0000000605057211 */ /* 0x000fc800078ff8ff */
[----:B------:R-:W-:Y:S01]  /*0250*/  SHF.R.U32.HI R11, RZ, 0x18, R5 ;  /* 0x00000018ff0b7819 */ /* 0x000fe20000011605 */
[----:B-----5:R-:W-:-:S04]  /*0260*/  IMAD.MOV.U32 R5, RZ, RZ, R2 ;  /* 0x000000ffff057224 */ /* 0x020fc800078e0002 */
[----:B------:R-:W-:-:S05]  /*0270*/  VIADD R12, R11, 0x1 ;  /* 0x000000010b0c7836 */ /* 0x000fca0000000000 */
[----:B------:R-:W-:-:S04]  /*0280*/  LOP3.LUT R13, R12, 0x7, RZ, 0xc0, !PT ;  /* 0x000000070c0d7812 */ /* 0x000fc800078ec0ff */
[----:B------:R-:W-:Y:S01]  /*0290*/  ISETP.NE.AND P0, PT, R13, RZ, PT ;  /* 0x000000ff0d00720c */ /* 0x000fe20003f05270 */
[----:B------:R-:W-:-:S12]  /*02a0*/  @!P1 BRA `(.L_x_7) ;  /* 0x00000000004c9947 */ /* 0x000fd80003800000 */
[----:B------:R-:W0:Y:S01]  /*02b0*/  LDC.64 R8, c[0x0][0x3a0] ;  /* 0x0000e800ff087b82 */ /* 0x000e220000000a00 */
[----:B------:R-:W-:Y:S01]  /*02c0*/  LOP3.LUT R6, R12, 0x1f8, RZ, 0xc0, !PT ;  /* 0x000001f80c067812 */ /* 0x000fe200078ec0ff */
[----:B------:R-:W-:-:S04]  /*02d0*/  IMAD.MOV.U32 R5, RZ, RZ, R2 ;  /* 0x000000ffff057224 */ /* 0x000fc800078e0002 */
[----:B------:R-:W-:Y:S01]  /*02e0*/  IMAD.MOV R10, RZ, RZ, -R6 ;  /* 0x000000ffff0a7224 */ /* 0x000fe200078e0a06 */
[----:B0-----:R-:W-:-:S05]  /*02f0*/  IADD3 R8, P1, PT, R8, 0x10, RZ ;  /* 0x0000001008087810 */ /* 0x001fca0007f3e0ff */
[----:B------:R-:W-:-:S08]  /*0300*/  IMAD.X R9, RZ, RZ, R9, P1 ;  /* 0x000000ffff097224 */ /* 0x000fd000008e0609 */
.L_x_8:
[----:B0-----:R-:W-:-:S04]  /*0310*/  IMAD.WIDE R6, R5, 0x4, R8 ;  /* 0x0000000405067825 */ /* 0x001fc800078e0208 */
[----:B------:R-:W-:Y:S01]  /*0320*/  VIADD R10, R10, 0x8 ;  /* 0x000000080a0a7836 */ /* 0x000fe20000000000 */
[----:B------:R0:W-:Y:S01]  /*0330*/  STG.E desc[UR6][R6.64+-0x10], R4 ;  /* 0xfffff00406007986 */ /* 0x0001e2000c101906 */
[----:B------:R-:W-:-:S03]  /*0340*/  VIADD R5, R5, 0x8 ;  /* 0x0000000805057836 */ /* 0x000fc60000000000 */
[----:B------:R0:W-:Y:S01]  /*0350*/  STG.E desc[UR6][R6.64+-0xc], R4 ;  /* 0xfffff40406007986 */ /* 0x0001e2000c101906 */
[----:B------:R-:W-:-:S03]  /*0360*/  ISETP.NE.AND P1, PT, R10, RZ, PT ;  /* 0x000000ff0a00720c */ /* 0x000fc60003f25270 */
[----:B------:R0:W-:Y:S04]  /*0370*/  STG.E desc[UR6][R6.64+-0x8], R4 ;  /* 0xfffff80406007986 */ /* 0x0001e8000c101906 */
[----:B------:R0:W-:Y:S04]  /*0380*/  STG.E desc[UR6][R6.64+-0x4], R4 ;  /* 0xfffffc0406007986 */ /* 0x0001e8000c101906 */
[----:B------:R0:W-:Y:S04]  /*0390*/  STG.E desc[UR6][R6.64], R4 ;  /* 0x0000000406007986 */ /* 0x0001e8000c101906 */
[----:B------:R0:W-:Y:S04]  /*03a0*/  STG.E desc[UR6][R6.64+0x4], R4 ;  /* 0x0000040406007986 */ /* 0x0001e8000c101906 */
[----:B------:R0:W-:Y:S04]  /*03b0*/  STG.E desc[UR6][R6.64+0x8], R4 ;  /* 0x0000080406007986 */ /* 0x0001e8000c101906 */
[----:B------:R0:W-:Y:S01]  /*03c0*/  STG.E desc[UR6][R6.64+0xc], R4 ;  /* 0x00000c0406007986 */ /* 0x0001e2000c101906 */
[----:B------:R-:W-:Y:S05]  /*03d0*/  @P1 BRA `(.L_x_8) ;  /* 0xfffffffc00cc1947 */ /* 0x000fea000383ffff */
.L_x_7:
[----:B------:R-:W-:Y:S05]  /*03e0*/  BSYNC.RECONVERGENT B1 ;  /* 0x0000000000017941 */ /* 0x000fea0003800200 */
.L_x_6:
[----:B------:R-:W-:Y:S05]  /*03f0*/  @!P0 BRA `(.L_x_5) ;  /* 0x0000000000548947 */ /* 0x000fea0003800000 */
[----:B------:R-:W-:Y:S02]  /*0400*/  ISETP.GE.U32.AND P0, PT, R13, 0x4, PT ;  /* 0x000000040d00780c */ /* 0x000fe40003f06070 */
[----:B------:R-:W-:-:S11]  /*0410*/  LOP3.LUT P1, R12, R12, 0x3, RZ, 0xc0, !PT ;  /* 0x000000030c0c7812 */ /* 0x000fd6000782c0ff */
[----:B0-----:R-:W0:Y:S02]  /*0420*/  @P0 LDC.64 R6, c[0x0][0x3a0] ;  /* 0x0000e800ff060b82 */ /* 0x001e240000000a00 */
[----:B0-----:R-:W-:-:S04]  /*0430*/  @P0 IMAD.WIDE R6, R5, 0x4, R6 ;  /* 0x0000000405060825 */ /* 0x001fc800078e0206 */
[----:B------:R-:W-:Y:S01]  /*0440*/  @P0 VIADD R5, R5, 0x4 ;  /* 0x0000000405050836 */ /* 0x000fe20000000000 */
[----:B------:R1:W-:Y:S04]  /*0450*/  @P0 STG.E desc[UR6][R6.64], R4 ;  /* 0x0000000406000986 */ /* 0x0003e8000c101906 */
[----:B------:R1:W-:Y:S04]  /*0460*/  @P0 STG.E desc[UR6][R6.64+0x4], R4 ;  /* 0x0000040406000986 */ /* 0x0003e8000c101906 */
[----:B------:R1:W-:Y:S04]  /*0470*/  @P0 STG.E desc[UR6][R6.64+0x8], R4 ;  /* 0x0000080406000986 */ /* 0x0003e8000c101906 */
[----:B------:R1:W-:Y:S01]  /*0480*/  @P0 STG.E desc[UR6][R6.64+0xc], R4 ;  /* 0x00000c0406000986 */ /* 0x0003e2000c101906 */
[----:B------:R-:W-:Y:S05]  /*0490*/  @!P1 BRA `(.L_x_5) ;  /* 0x00000000002c9947 */ /* 0x000fea0003800000 */
[----:B------:R-:W-:Y:S02]  /*04a0*/  ISETP.NE.AND P0, PT, R12, 0x1, PT ;  /* 0x000000010c00780c */ /* 0x000fe40003f05270 */
[----:B-1----:R-:W-:-:S04]  /*04b0*/  LOP3.LUT R6, R11, 0x1, RZ, 0xc0, !PT ;  /* 0x000000010b067812 */ /* 0x002fc800078ec0ff */
[----:B------:R-:W-:-:S07]  /*04c0*/  ISETP.NE.U32.AND P1, PT, R6, 0x1, PT ;  /* 0x000000010600780c */ /* 0x000fce0003f25070 */
[----:B------:R-:W0:Y:S08]  /*04d0*/  @P0 LDC.64 R6, c[0x0][0x3a0] ;  /* 0x0000e800ff060b82 */ /* 0x000e300000000a00 */
[----:B------:R-:W1:Y:S01]  /*04e0*/  @P1 LDC.64 R10, c[0x0][0x3a0] ;  /* 0x0000e800ff0a1b82 */ /* 0x000e620000000a00 */
[----:B0-----:R-:W-:-:S04]  /*04f0*/  @P0 IMAD.WIDE R8, R5, 0x4, R6 ;  /* 0x0000000405080825 */ /* 0x001fc800078e0206 */
[----:B------:R-:W-:Y:S01]  /*0500*/  @P0 VIADD R5, R5, 0x2 ;  /* 0x0000000205050836 */ /* 0x000fe20000000000 */
[----:B------:R2:W-:Y:S03]  /*0510*/  @P0 STG.E desc[UR6][R8.64], R4 ;  /* 0x0000000408000986 */ /* 0x0005e6000c101906 */
[----:B-1----:R-:W-:Y:S01]  /*0520*/  @P1 IMAD.WIDE R6, R5, 0x4, R10 ;  /* 0x0000000405061825 */ /* 0x002fe200078e020a */
[----:B------:R2:W-:Y:S04]  /*0530*/  @P0 STG.E desc[UR6][R8.64+0x4], R4 ;  /* 0x0000040408000986 */ /* 0x0005e8000c101906 */
[----:B------:R2:W-:Y:S02]  /*0540*/  @P1 STG.E desc[UR6][R6.64], R4 ;  /* 0x0000000406001986 */ /* 0x0005e4000c101906 */
.L_x_5:
[----:B------:R-:W-:Y:S05]  /*0550*/  BSYNC.RECONVERGENT B0 ;  /* 0x0000000000007941 */ /* 0x000fea0003800200 */
.L_x_4:
[----:B012---:R-:W0:Y:S01]  /*0560*/  LDC.64 R4, c[0x0][0x3a0] ;  /* 0x0000e800ff047b82 */ /* 0x007e220000000a00 */
[----:B------:R-:W-:Y:S02]  /*0570*/  IMAD R7, R0, 0x80, R3 ;  /* 0x0000008000077824 */ /* 0x000fe400078e0203 */
[----:B0----5:R-:W-:-:S05]  /*0580*/  IMAD.WIDE R2, R2, 0x4, R4 ;  /* 0x0000000402027825 */ /* 0x021fca00078e0204 */
[----:B------:R-:W-:Y:S01]  /*0590*/  STG.E desc[UR6][R2.64], R7 ;  /* 0x0000000702007986 */ /* 0x000fe2000c101906 */
[----:B------:R-:W-:Y:S05]  /*05a0*/  EXIT ;  /* 0x000000000000794d */ /* 0x000fea0003800000 */
.L_x_3:
[--C-:B------:R-:W-:Y:S02]  /*05b0*/  SHF.R.U32.HI R4, RZ, 0x1e, R3.reuse ;  /* 0x0000001eff047819 */ /* 0x100fe40000011603 */
[--C-:B------:R-:W-:Y:S02]  /*05c0*/  SHF.R.U32.HI R5, RZ, 0x1d, R3.reuse ;  /* 0x0000001dff057819 */ /* 0x100fe40000011603 */
[----:B------:R-:W-:Y:S02]  /*05d0*/  SHF.R.U32.HI R6, RZ, 0x1c, R3 ;  /* 0x0000001cff067819 */ /* 0x000fe40000011603 */
[----:B------:R-:W-:Y:S02]  /*05e0*/  LOP3.LUT R4, R4, 0x1, RZ, 0xc0, !PT ;  /* 0x0000000104047812 */ /* 0x000fe400078ec0ff */
[----:B------:R-:W-:Y:S02]  /*05f0*/  LOP3.LUT R5, R5, 0x1, RZ, 0xc0, !PT ;  /* 0x0000000105057812 */ /* 0x000fe400078ec0ff */
[----:B------:R-:W-:-:S02]  /*0600*/  LOP3.LUT R6, R6, 0x1, RZ, 0xc0, !PT ;  /* 0x0000000106067812 */ /* 0x000fc400078ec0ff */
[----:B------:R-:W-:Y:S02]  /*0610*/  LEA.HI R4, R3, R4, RZ, 0x1 ;  /* 0x0000000403047211 */ /* 0x000fe400078f08ff */
[--C-:B------:R-:W-:Y:S02]  /*0620*/  SHF.R.U32.HI R7, RZ, 0x1b, R3.reuse ;  /* 0x0000001bff077819 */ /* 0x100fe40000011603 */
[----:B------:R-:W-:Y:S02]  /*0630*/  SHF.R.U32.HI R8, RZ, 0x1a, R3 ;  /* 0x0000001aff087819 */ /* 0x000fe40000011603 */
[----:B------:R-:W-:Y:S02]  /*0640*/  IADD3 R4, PT, PT, R6, R4, R5 ;  /* 0x0000000406047210 */ /* 0x000fe40007ffe005 */
[--C-:B------:R-:W-:Y:S02]  /*0650*/  SHF.R.U32.HI R5, RZ, 0x19, R3.reuse ;  /* 0x00000019ff057819 */ /* 0x100fe40000011603 */
[----:B------:R-:W-:-:S02]  /*0660*/  SHF.R.U32.HI R6, RZ, 0x18, R3 ;  /* 0x00000018ff067819 */ /* 0x000fc40000011603 */
[----:B------:R-:W-:Y:S02]  /*0670*/  LOP3.LUT R7, R7, 0x1, RZ, 0xc0, !PT ;  /* 0x0000000107077812 */ /* 0x000fe400078ec0ff */
[----:B------:R-:W-:Y:S02]  /*0680*/  LOP3.LUT R8, R8, 0x1, RZ, 0xc0, !PT ;  /* 0x0000000108087812 */ /* 0x000fe400078ec0ff */
[----:B------:R-:W-:Y:S02]  /*0690*/  LOP3.LUT R5, R5, 0x1, RZ, 0xc0, !PT ;  /* 0x0000000105057812 */ /* 0x000fe400078ec0ff */
[----:B------:R-:W-:Y:S02]  /*06a0*/  LOP3.LUT R6, R6, 0x1, RZ, 0xc0, !PT ;  /* 0x0000000106067812 */ /* 0x000fe400078ec0ff */
[----:B------:R-:W-:Y:S02]  /*06b0*/  IADD3 R4, PT, PT, R8, R4, R7 ;  /* 0x0000000408047210 */ /* 0x000fe40007ffe007 */
[----:B------:R-:W-:-:S02]  /*06c0*/  SHF.R.U32.HI R7, RZ, 0x17, R3 ;  /* 0x00000017ff077819 */ /* 0x000fc40000011603 */
[----:B------:R-:W-:Y:S02]  /*06d0*/  SHF.R.U32.HI R8, RZ, 0x16, R3 ;  /* 0x00000016ff087819 */ /* 0x000fe40000011603 */
[----:B------:R-:W-:Y:S02]  /*06e0*/  IADD3 R4, PT, PT, R6, R4, R5 ;  /* 0x0000000406047210 */ /* 0x000fe40007ffe005 */
[--C-:B------:R-:W-:Y:S02]  /*06f0*/  SHF.R.U32.HI R5, RZ, 0x15, R3.reuse ;  /* 0x00000015ff057819 */ /* 0x100fe40000011603 */
[----:B------:R-:W-:Y:S02]  /*0700*/  SHF.R.U32.HI R6, RZ, 0x14, R3 ;  /* 0x00000014ff067819 */ /* 0x000fe40000011603 */
[----:B------:R-:W-:Y:S02]  /*0710*/  LOP3.LUT R7, R7, 0x1, RZ, 0xc0, !PT ;  /* 0x0000000107077812 */ /* 0x000fe400078ec0ff */
[----:B------:R-:W-:-:S02]  /*0720*/  LOP3.LUT R8, R8, 0x1, RZ, 0xc0, !PT ;  /* 0x0000000108087812 */ /* 0x000fc400078ec0ff */
[----:B------:R-:W-:Y:S02]  /*0730*/  LOP3.LUT R5, R5, 0x1, RZ, 0xc0, !PT ;  /* 0x0000000105057812 */ /* 0x000fe400078ec0ff */
[----:B------:R-:W-:Y:S02]  /*0740*/  LOP3.LUT R6, R6, 0x1, RZ, 0xc0, !PT ;  /* 0x0000000106067812 */ /* 0x000fe400078ec0ff */
[----:B------:R-:W-:Y:S02]  /*0750*/  IADD3 R4, PT, PT, R8, R4, R7 ;  /* 0x0000000408047210 */ /* 0x000fe40007ffe007 */
[--C-:B------:R-:W-:Y:S02]  /*0760*/  SHF.R.U32.HI R7, RZ, 0x13, R3.reuse ;  /* 0x00000013ff077819 */ /* 0x100fe40000011603 */
[----:B------:R-:W-:Y:S02]  /*0770*/  SHF.R.U32.HI R8, RZ, 0x12, R3 ;  /* 0x00000012ff087819 */ /* 0x000fe40000011603 */
[----:B------:R-:W-:-:S02]  /*0780*/  IADD3 R4, PT, PT, R6, R4, R5 ;  /* 0x0000000406047210 */ /* 0x000fc40007ffe005 */
[--C-:B------:R-:W-:Y:S02]  /*0790*/  SHF.R.U32.HI R5, RZ, 0x11, R3.reuse ;  /* 0x00000011ff057819 */ /* 0x100fe40000011603 */
[----:B------:R-:W-:Y:S02]  /*07a0*/  SHF.R.U32.HI R6, RZ, 0x10, R3 ;  /* 0x00000010ff067819 */ /* 0x000fe40000011603 */
[----:B------:R-:W-:Y:S02]  /*07b0*/  LOP3.LUT R7, R7, 0x1, RZ, 0xc0, !PT ;  /* 0x0000000107077812 */ /* 0x000fe400078ec0ff */
[----:B------:R-:W-:Y:S02]  /*07c0*/  LOP3.LUT R8, R8, 0x1, RZ, 0xc0, !PT ;  /* 0x0000000108087812 */ /* 0x000fe400078ec0ff */
[----:B------:R-:W-:Y:S02]  /*07d0*/  LOP3.LUT R5, R5, 0x1, RZ, 0xc0, !PT ;  /* 0x0000000105057812 */ /* 0x000fe400078ec0ff */
[----:B------:R-:W-:-:S02]  /*07e0*/  LOP3.LUT R6, R6, 0x1, RZ, 0xc0, !PT ;  /* 0x0000000106067812 */ /* 0x000fc400078ec0ff */
[----:B------:R-:W-:Y:S02]  /*07f0*/  IADD3 R4, PT, PT, R8, R4, R7 ;  /* 0x0000000408047210 */ /* 0x000fe40007ffe007 */
        /* <DEDUP_REMOVED lines=33> */
[----:B------:R-:W-:Y:S02]  /*0a10*/  SHF.R.U32.HI R5, RZ, 0x1, R3 ;  /* 0x00000001ff057819 */ /* 0x000fe40000011603 */
[----:B------:R-:W-:-:S02]  /*0a20*/  LOP3.LUT R7, R7, 0x1, RZ, 0xc0, !PT ;  /* 0x0000000107077812 */ /* 0x000fc400078ec0ff */
[----:B------:R-:W-:Y:S02]  /*0a30*/  LOP3.LUT R8, R8, 0x1, RZ, 0xc0, !PT ;  /* 0x0000000108087812 */ /* 0x000fe400078ec0ff */
[----:B------:R-:W-:Y:S02]  /*0a40*/  LOP3.LUT R5, R5, 0x1, RZ, 0xc0, !PT ;  /* 0x0000000105057812 */ /* 0x000fe400078ec0ff */
[----:B------:R-:W-:-:S05]  /*0a50*/  IADD3 R4, PT, PT, R8, R4, R7 ;  /* 0x0000000408047210 */ /* 0x000fca0007ffe007 */
[----:B------:R-:W-:-:S05]  /*0a60*/  IMAD.IADD R4, R4, 0x1, R5 ;  /* 0x0000000104047824 */ /* 0x000fca00078e0205 */
[----:B------:R-:W-:-:S13]  /*0a70*/  ISETP.NE.AND P0, PT, R4, 0x1e, PT ;  /* 0x0000001e0400780c */ /* 0x000fda0003f05270 */
[----:B------:R-:W-:Y:S05]  /*0a80*/  @!P0 BRA `(.L_x_9) ;  /* 0x0000000800b08947 */ /* 0x000fea0003800000 */
[----:B------:R-:W-:-:S13]  /*0a90*/  ISETP.NE.AND P0, PT, R4, 0x1, PT ;  /* 0x000000010400780c */ /* 0x000fda0003f05270 */
[----:B------:R-:W-:Y:S05]  /*0aa0*/  @P0 BRA `(.L_x_10) ;  /* 0x0000000800980947 */ /* 0x000fea0003800000 */
[----:B------:R-:W-:Y:S01]  /*0ab0*/  ISETP.GE.AND P0, PT, R3, RZ, PT ;  /* 0x000000ff0300720c */ /* 0x000fe20003f06270 */
[----:B------:R-:W-:Y:S01]  /*0ac0*/  BSSY.RECONVERGENT B0, `(.L_x_11) ;  /* 0x000005b000007945 */ /* 0x000fe20003800200 */
[----:B------:R-:W-:-:S11]  /*0ad0*/  IMAD.MOV.U32 R4, RZ, RZ, 0x4 ;  /* 0x00000004ff047424 */ /* 0x000fd600078e00ff */
[----:B------:R-:W-:Y:S05]  /*0ae0*/  @!P0 BRA `(.L_x_12) ;  /* 0x0000000400608947 */ /* 0x000fea0003800000 */
[----:B------:R-:W-:Y:S01]  /*0af0*/  LOP3.LUT P0, RZ, R3, 0x40000000, RZ, 0xc0, !PT ;  /* 0x4000000003ff7812 */ /* 0x000fe2000780c0ff */
[----:B------:R-:W-:-:S12]  /*0b00*/  IMAD.MOV.U32 R4, RZ, RZ, 0x8 ;  /* 0x00000008ff047424 */ /* 0x000fd800078e00ff */
[----:B------:R-:W-:Y:S05]  /*0b10*/  @P0 BRA `(.L_x_12) ;  /* 0x0000000400540947 */ /* 0x000fea0003800000 */
        /* <DEDUP_REMOVED lines=83> */
[----:B------:R-:W-:-:S04]  /*1050*/  @!P0 ISETP.NE.AND P1, PT, R3, RZ, PT ;  /* 0x000000ff0300820c */ /* 0x000fc80003f25270 */
[----:B------:R-:W-:-:S09]  /*1060*/  @!P0 SEL R4, RZ, 0x7c, !P1 ;  /* 0x0000007cff048807 */ /* 0x000fd20004800000 */
.L_x_12:
[----:B------:R-:W-:Y:S05]  /*1070*/  BSYNC.RECONVERGENT B0 ;  /* 0x0000000000007941 */ /* 0x000fea0003800200 */
.L_x_11:
[----:B------:R-:W-:Y:S01]  /*1080*/  ISETP.GE.AND P0, PT, R0, 0x2000000, PT ;  /* 0x020000000000780c */ /* 0x000fe20003f06270 */
[----:B------:R-:W-:-:S12]  /*1090*/  BSSY.RECONVERGENT B0, `(.L_x_13) ;  /* 0x0000040000007945 */ /* 0x000fd80003800200 */
[----:B------:R-:W-:Y:S05]  /*10a0*/  @!P0 BRA `(.L_x_14) ;  /* 0x0000000000f88947 */ /* 0x000fea0003800000 */
[----:B------:R-:W-:Y:S01]  /*10b0*/  VIMNMX.U32 R3, PT, PT, R0, 0x3fffffe, !PT ;  /* 0x03fffffe00037848 */ /* 0x000fe20007fe0000 */
[----:B------:R-:W-:Y:S04]  /*10c0*/  BSSY.RECONVERGENT B1, `(.L_x_15) ;  /* 0x0000023000017945 */ /* 0x000fe80003800200 */
[C---:B------:R-:W-:Y:S02]  /*10d0*/  VIADD R5, R3.reuse, 0xfe000000 ;  /* 0xfe00000003057836 */ /* 0x040fe40000000000 */
[----:B------:R-:W-:Y:S02]  /*10e0*/  VIADD R3, R3, 0xfc000002 ;  /* 0xfc00000203037836 */ /* 0x000fe40000000000 */
[----:B------:R-:W-:-:S03]  /*10f0*/  IMAD.HI.U32 R6, R5, 0x81, RZ ;  /* 0x0000008105067827 */ /* 0x000fc600078e00ff */
[----:B------:R-:W-:Y:S01]  /*1100*/  ISETP.GE.U32.AND P1, PT, R3, 0xbfffffb, PT ;  /* 0x0bfffffb0300780c */ /* 0x000fe20003f26070 */
[----:B------:R-:W-:Y:S02]  /*1110*/  IMAD.IADD R5, R5, 0x1, -R6 ;  /* 0x0000000105057824 */ /* 0x000fe400078e0a06 */
[----:B-----5:R-:W-:-:S03]  /*1120*/  IMAD.MOV.U32 R3, RZ, RZ, R2 ;  /* 0x000000ffff037224 */ /* 0x020fc600078e0002 */
[----:B------:R-:W-:-:S04]  /*1130*/  LEA.HI R5, R5, R6, RZ, 0x1f ;  /* 0x0000000605057211 */ /* 0x000fc800078ff8ff */
[----:B------:R-:W-:-:S05]  /*1140*/  SHF.R.U32.HI R12, RZ, 0x18, R5 ;  /* 0x00000018ff0c7819 */ /* 0x000fca0000011605 */
[----:B------:R-:W-:-:S05]  /*1150*/  VIADD R10, R12, 0x1 ;  /* 0x000000010c0a7836 */ /* 0x000fca0000000000 */
[----:B------:R-:W-:-:S04]  /*1160*/  LOP3.LUT R13, R10, 0x7, RZ, 0xc0, !PT ;  /* 0x000000070a0d7812 */ /* 0x000fc800078ec0ff */
[----:B------:R-:W-:Y:S01]  /*1170*/  ISETP.NE.AND P0, PT, R13, RZ, PT ;  /* 0x000000ff0d00720c */ /* 0x000fe20003f05270 */
[----:B------:R-:W-:-:S12]  /*1180*/  @!P1 BRA `(.L_x_16) ;  /* 0x0000000000589947 */ /* 0x000fd80003800000 */
[----:B------:R-:W0:Y:S01]  /*1190*/  LDCU.64 UR4, c[0x0][0x3a0] ;  /* 0x00007400ff0477ac */ /* 0x000e220008000a00 */
[----:B------:R-:W-:Y:S01]  /*11a0*/  LOP3.LUT R5, R10, 0x1f8, RZ, 0xc0, !PT ;  /* 0x000001f80a057812 */ /* 0x000fe200078ec0ff */
[----:B------:R-:W-:Y:S02]  /*11b0*/  IMAD.MOV.U32 R3, RZ, RZ, R2 ;  /* 0x000000ffff037224 */ /* 0x000fe400078e0002 */
[----:B------:R-:W-:Y:S02]  /*11c0*/  IMAD.MOV.U32 R11, RZ, RZ, -0x7f ;  /* 0xffffff81ff0b7424 */ /* 0x000fe400078e00ff */
[----:B------:R-:W-:Y:S01]  /*11d0*/  IMAD.MOV R5, RZ, RZ, -R5 ;  /* 0x000000ffff057224 */ /* 0x000fe200078e0a05 */
[----:B0-----:R-:W-:-:S04]  /*11e0*/  UIADD3 UR4, UP0, UPT, UR4, 0x10, URZ ;  /* 0x0000001004047890 */ /* 0x001fc8000ff1e0ff */
[----:B------:R-:W-:Y:S02]  /*11f0*/  UIADD3.X UR5, UPT, UPT, URZ, UR5, URZ, UP0, !UPT ;  /* 0x00000005ff057290 */ /* 0x000fe400087fe4ff */
[----:B------:R-:W-:-:S04]  /*1200*/  IMAD.U32 R8, RZ, RZ, UR4 ;  /* 0x00000004ff087e24 */ /* 0x000fc8000f8e00ff */
[----:B------:R-:W-:-:S07]  /*1210*/  IMAD.U32 R9, RZ, RZ, UR5 ;  /* 0x00000005ff097e24 */ /* 0x000fce000f8e00ff */
.L_x_17:
        /* <DEDUP_REMOVED lines=13> */
.L_x_16:
[----:B------:R-:W-:Y:S05]  /*12f0*/  BSYNC.RECONVERGENT B1 ;  /* 0x0000000000017941 */ /* 0x000fea0003800200 */
.L_x_15:
[----:B------:R-:W-:Y:S05]  /*1300*/  @!P0 BRA `(.L_x_14) ;  /* 0x0000000000608947 */ /* 0x000fea0003800000 */
[----:B------:R-:W-:Y:S02]  /*1310*/  ISETP.GE.U32.AND P0, PT, R13, 0x4, PT ;  /* 0x000000040d00780c */ /* 0x000fe40003f06070 */
[----:B------:R-:W-:-:S11]  /*1320*/  LOP3.LUT P1, R10, R10, 0x3, RZ, 0xc0, !PT ;  /* 0x000000030a0a7812 */ /* 0x000fd6000782c0ff */
[----:B0-----:R-:W0:Y:S01]  /*1330*/  @P0 LDC.64 R6, c[0x0][0x3a0] ;  /* 0x0000e800ff060b82 */ /* 0x001e220000000a00 */
[----:B------:R-:W-:Y:S02]  /*1340*/  @P0 IMAD.MOV.U32 R5, RZ, RZ, -0x7f ;  /* 0xffffff81ff050424 */ /* 0x000fe400078e00ff */
        /* <DEDUP_REMOVED lines=10> */
[----:B------:R-:W0:Y:S01]  /*13f0*/  @P0 LDC.64 R6, c[0x0][0x3a0] ;  /* 0x0000e800ff060b82 */ /* 0x000e220000000a00 */
[----:B------:R-:W-:-:S05]  /*1400*/  @P0 IMAD.MOV.U32 R5, RZ, RZ, -0x7f ;  /* 0xffffff81ff050424 */ /* 0x000fca00078e00ff */
[----:B------:R-:W-:Y:S02]  /*1410*/  @P1 IMAD.MOV.U32 R13, RZ, RZ, -0x7f ;  /* 0xffffff81ff0d1424 */ /* 0x000fe400078e00ff */
[----:B------:R-:W1:Y:S01]  /*1420*/  @P1 LDC.64 R10, c[0x0][0x3a0] ;  /* 0x0000e800ff0a1b82 */ /* 0x000e620000000a00 */
[----:B0-----:R-:W-:-:S04]  /*1430*/  @P0 IMAD.WIDE R8, R3, 0x4, R6 ;  /* 0x0000000403080825 */ /* 0x001fc800078e0206 */
[----:B------:R-:W-:Y:S01]  /*1440*/  @P0 VIADD R3, R3, 0x2 ;  /* 0x0000000203030836 */ /* 0x000fe20000000000 */
[----:B------:R2:W-:Y:S03]  /*1450*/  @P0 STG.E desc[UR6][R8.64], R5 ;  /* 0x0000000508000986 */ /* 0x0005e6000c101906 */
[----:B-1----:R-:W-:Y:S01]  /*1460*/  @P1 IMAD.WIDE R6, R3, 0x4, R10 ;  /* 0x0000000403061825 */ /* 0x002fe200078e020a */
[----:B------:R2:W-:Y:S04]  /*1470*/  @P0 STG.E desc[UR6][R8.64+0x4], R5 ;  /* 0x0000040508000986 */ /* 0x0005e8000c101906 */
[----:B------:R2:W-:Y:S02]  /*1480*/  @P1 STG.E desc[UR6][R6.64], R13 ;  /* 0x0000000d06001986 */ /* 0x0005e4000c101906 */
.L_x_14:
[----:B------:R-:W-:Y:S05]  /*1490*/  BSYNC.RECONVERGENT B0 ;  /* 0x0000000000007941 */ /* 0x000fea0003800200 */
.L_x_13:
[----:B012---:R-:W0:Y:S01]  /*14a0*/  LDC.64 R6, c[0x0][0x3a0] ;  /* 0x0000e800ff067b82 */ /* 0x007e220000000a00 */
[----:B------:R-:W-:-:S05]  /*14b0*/  IMAD.SHL.U32 R3, R0, 0x80, RZ ;  /* 0x0000008000037824 */ /* 0x000fca00078e00ff */
[----:B------:R-:W-:-:S05]  /*14c0*/  LOP3.LUT R3, R3, R4, RZ, 0xfc, !PT ;  /* 0x0000000403037212 */ /* 0x000fca00078efcff */
[----:B------:R-:W-:Y:S02]  /*14d0*/  VIADD R3, R3, 0x1 ;  /* 0x0000000103037836 */ /* 0x000fe40000000000 */
[----:B0----5:R-:W-:-:S05]  /*14e0*/  IMAD.WIDE R6, R2, 0x4, R6 ;  /* 0x0000000402067825 */ /* 0x021fca00078e0206 */
[----:B------:R-:W-:Y:S01]  /*14f0*/  STG.E desc[UR6][R6.64], R3 ;  /* 0x0000000306007986 */ /* 0x000fe2000c101906 */
[----:B------:R-:W-:Y:S05]  /*1500*/  EXIT ;  /* 0x000000000000794d */ /* 0x000fea0003800000 */
.L_x_10:
[----:B------:R-:W0:Y:S02]  /*1510*/  LDC.64 R4, c[0x0][0x3a0] ;  /* 0x0000e800ff047b82 */ /* 0x000e240000000a00 */
[----:B0----5:R-:W-:-:S05]  /*1520*/  IMAD.WIDE R4, R2, 0x4, R4 ;  /* 0x0000000402047825 */ /* 0x021fca00078e0204 */
[----:B------:R-:W-:Y:S01]  /*1530*/  STG.E desc[UR6][R4.64], R3 ;  /* 0x0000000304007986 */ /* 0x000fe2000c101906 */
[----:B------:R-:W-:Y:S05]  /*1540*/  EXIT ;  /* 0x000000000000794d */ /* 0x000fea0003800000 */
.L_x_9:
[----:B------:R-:W-:Y:S01]  /*1550*/  ISETP.GT.AND P0, PT, R3, -0x1, PT ;  /* 0xffffffff0300780c */ /* 0x000fe20003f04270 */
[----:B------:R-:W-:Y:S01]  /*1560*/  BSSY.RECONVERGENT B0, `(.L_x_18) ;  /* 0x000005c000007945 */ /* 0x000fe20003800200 */
[----:B------:R-:W-:-:S11]  /*1570*/  IMAD.MOV.U32 R5, RZ, RZ, 0x4 ;  /* 0x00000004ff057424 */ /* 0x000fd600078e00ff */
[----:B------:R-:W-:Y:S05]  /*1580*/  @P0 BRA `(.L_x_19) ;  /* 0x0000000400640947 */ /* 0x000fea0003800000 */
[----:B------:R-:W-:Y:S01]  /*1590*/  LOP3.LUT P0, RZ, R3, 0x40000000, RZ, 0xc0, !PT ;  /* 0x4000000003ff7812 */ /* 0x000fe2000780c0ff */
[----:B------:R-:W-:-:S12]  /*15a0*/  IMAD.MOV.U32 R5, RZ, RZ, 0x8 ;  /* 0x00000008ff057424 */ /* 0x000fd800078e00ff */
[----:B------:R-:W-:Y:S05]  /*15b0*/  @!P0 BRA `(.L_x_19) ;  /* 0x0000000400588947 */ /* 0x000fea0003800000 */
        /* <DEDUP_REMOVED lines=83> */
[----:B------:R-:W-:Y:S01]  /*1af0*/  @P1 LOP3.LUT P0, RZ, R3, 0x2, RZ, 0xc0, !PT ;  /* 0x0000000203ff1812 */ /* 0x000fe2000780c0ff */
[----:B------:R-:W-:-:S05]  /*1b00*/  @P1 IMAD.MOV.U32 R3, RZ, RZ, 0x7c ;  /* 0x0000007cff031424 */ /* 0x000fca00078e00ff */
[----:B------:R-:W-:-:S07]  /*1b10*/  @P1 SEL R5, R3, 0x80, !P0 ;  /* 0x0000008003051807 */ /* 0x000fce0004000000 */
.L_x_19:
[----:B------:R-:W-:Y:S05]  /*1b20*/  BSYNC.RECONVERGENT B0 ;  /* 0x0000000000007941 */ /* 0x000fea0003800200 */
.L_x_18:
        /* <DEDUP_REMOVED lines=26> */
.L_x_24:
        /* <DEDUP_REMOVED lines=13> */
.L_x_23:
[----:B------:R-:W-:Y:S05]  /*1da0*/  BSYNC.RECONVERGENT B1 ;  /* 0x0000000000017941 */ /* 0x000fea0003800200 */
.L_x_22:
        /* <DEDUP_REMOVED lines=13> */
[----:B------:R-:W-:-:S04]  /*1e80*/  LOP3.LUT R4, R12, 0x1, RZ, 0xc0, !PT ;  /* 0x000000010c047812 */ /* 0x000fc800078ec0ff */
[----:B------:R-:W-:-:S07]  /*1e90*/  ISETP.NE.U32.AND P1, PT, R4, 0x1, PT ;  /* 0x000000010400780c */ /* 0x000fce0003f25070 */
[----:B-1----:R-:W0:Y:S01]  /*1ea0*/  @P0 LDC.64 R6, c[0x0][0x3a0] ;  /* 0x0000e800ff060b82 */ /* 0x002e220000000a00 */
        /* <DEDUP_REMOVED lines=9> */
.L_x_21:
[----:B------:R-:W-:Y:S05]  /*1f40*/  BSYNC.RECONVERGENT B0 ;  /* 0x0000000000007941 */ /* 0x000fea0003800200 */
.L_x_20:
[----:B012---:R-:W0:Y:S01]  /*1f50*/  LDC.64 R6, c[0x0][0x3a0] ;  /* 0x0000e800ff067b82 */ /* 0x007e220000000a00 */
[----:B------:R-:W-:-:S04]  /*1f60*/  IMAD R5, R0, 0x80, R5 ;  /* 0x0000008000057824 */ /* 0x000fc800078e0205 */
[----:B------:R-:W-:Y:S02]  /*1f70*/  VIADD R5, R5, 0x3 ;  /* 0x0000000305057836 */ /* 0x000fe40000000000 */
[----:B0----5:R-:W-:-:S05]  /*1f80*/  IMAD.WIDE R6, R2, 0x4, R6 ;  /* 0x0000000402067825 */ /* 0x021fca00078e0206 */
[----:B------:R-:W-:Y:S01]  /*1f90*/  STG.E desc[UR6][R6.64], R5 ;  /* 0x0000000506007986 */ /* 0x000fe2000c101906 */
[----:B------:R-:W-:Y:S05]  /*1fa0*/  EXIT ;  /* 0x000000000000794d */ /* 0x000fea0003800000 */
.L_x_25:
        /* <DEDUP_REMOVED lines=13> */
.L_x_59:


//--------------------- .text._Z6initT2jPjS_      --------------------------
	.section	.text._Z6initT2jPjS_,"ax",@progbits
	.align	128
        .global         _Z6initT2jPjS_
        .type           _Z6initT2jPjS_,@function
        .size           _Z6initT2jPjS_,(.L_x_55 - _Z6initT2jPjS_)
        .other          _Z6initT2jPjS_,@"STO_CUDA_ENTRY STV_DEFAULT"
_Z6initT2jPjS_:
.text._Z6initT2jPjS_:
        /* <DEDUP_REMOVED lines=10> */
[C---:B------:R-:W-:Y:S01]  /*00a0*/  ISETP.NE.AND P0, PT, R0.reuse, RZ, PT ;  /* 0x000000ff0000720c */ /* 0x040fe20003f05270 */
[----:B0-----:R-:W-:-:S05]  /*00b0*/  IMAD.WIDE R2, R0, 0x4, R2 ;  /* 0x0000000400027825 */ /* 0x001fca00078e0202 */
[----:B-1----:R-:W2:Y:S07]  /*00c0*/  LDG.E R12, desc[UR4][R2.64] ;  /* 0x00000004020c7981 */ /* 0x002eae000c1e1900 */
[----:B------:R-:W2:Y:S01]  /*00d0*/  @P0 LDG.E R11, desc[UR4][R2.64+-0x4] ;  /* 0xfffffc04020b0981 */ /* 0x000ea2000c1e1900 */
[----:B------:R-:W0:Y:S01]  /*00e0*/  MUFU.RCP64H R5, 33554416 ;  /* 0x417fffff00057908 */ /* 0x000e220000001800 */
[----:B------:R-:W-:Y:S01]  /*00f0*/  IMAD.MOV.U32 R8, RZ, RZ, -0x10000000 ;  /* 0xf0000000ff087424 */ /* 0x000fe200078e00ff */
[----:B------:R-:W-:Y:S01]  /*0100*/  BSSY.RECONVERGENT B0, `(.L_x_26) ;  /* 0x0000013000007945 */ /* 0x000fe20003800200 */
[----:B------:R-:W-:-:S02]  /*0110*/  IMAD.MOV.U32 R9, RZ, RZ, 0x417fffff ;  /* 0x417fffffff097424 */ /* 0x000fc400078e00ff */
[----:B------:R-:W-:-:S06]  /*0120*/  IMAD.MOV.U32 R4, RZ, RZ, 0x1 ;  /* 0x00000001ff047424 */ /* 0x000fcc00078e00ff */
[----:B0-----:R-:W-:-:S08]  /*0130*/  DFMA R6, R4, -R8, 1 ;  /* 0x3ff000000406742b */ /* 0x001fd00000000808 */
[----:B------:R-:W-:-:S08]  /*0140*/  DFMA R6, R6, R6, R6 ;  /* 0x000000060606722b */ /* 0x000fd00000000006 */
[----:B------:R-:W-:-:S08]  /*0150*/  DFMA R6, R4, R6, R4 ;  /* 0x000000060406722b */ /* 0x000fd00000000004 */
[----:B------:R-:W-:-:S08]  /*0160*/  DFMA R4, R6, -R8, 1 ;  /* 0x3ff000000604742b */ /* 0x000fd00000000808 */
[----:B------:R-:W-:Y:S01]  /*0170*/  DFMA R4, R6, R4, R6 ;  /* 0x000000040604722b */ /* 0x000fe20000000006 */
[----:B--2---:R-:W-:-:S06]  /*0180*/  @P0 IMAD.IADD R12, R12, 0x1, -R11 ;  /* 0x000000010c0c0824 */ /* 0x004fcc00078e0a0b */
[----:B------:R-:W0:Y:S02]  /*0190*/  I2F.F64 R12, R12 ;  /* 0x0000000c000c7312 */ /* 0x000e240000201c00 */
[----:B0-----:R-:W-:Y:S01]  /*01a0*/  DMUL R2, R12, R4 ;  /* 0x000000040c027228 */ /* 0x001fe20000000000 */
[----:B------:R-:W-:-:S07]  /*01b0*/  FSETP.GEU.AND P1, PT, |R13|, 6.5827683646048100446e-37, PT ;  /* 0x036000000d00780b */ /* 0x000fce0003f2e200 */
[----:B------:R-:W-:-:S08]  /*01c0*/  DFMA R6, R2, -R8, R12 ;  /* 0x800000080206722b */ /* 0x000fd0000000000c */
[----:B------:R-:W-:-:S10]  /*01d0*/  DFMA R2, R4, R6, R2 ;  /* 0x000000060402722b */ /* 0x000fd40000000002 */
[----:B------:R-:W-:-:S05]  /*01e0*/  FFMA R4, RZ, 15.999999046325683594, R3 ;  /* 0x417fffffff047823 */ /* 0x000fca0000000003 */
[----:B------:R-:W-:-:S13]  /*01f0*/  FSETP.GT.AND P0, PT, |R4|, 1.469367938527859385e-39, PT ;  /* 0x001000000400780b */ /* 0x000fda0003f04200 */
[----:B------:R-:W-:Y:S05]  /*0200*/  @P0 BRA P1, `(.L_x_27) ;  /* 0x0000000000080947 */ /* 0x000fea0000800000 */
[----:B------:R-:W-:-:S07]  /*0210*/  MOV R6, 0x230 ;  /* 0x0000023000067802 */ /* 0x000fce0000000f00 */
[----:B------:R-:W-:Y:S05]  /*0220*/  CALL.REL.NOINC `($__internal_0_$__cuda_sm20_div_rn_f64_full) ;  /* 0x0000000000187944 */ /* 0x000fea0003c00000 */
.L_x_27:
[----:B------:R-:W-:Y:S05]  /*0230*/  BSYNC.RECONVERGENT B0 ;  /* 0x0000000000007941 */ /* 0x000fea0003800200 */
.L_x_26:
[----:B------:R-:W0:Y:S01]  /*0240*/  LDC.64 R4, c[0x0][0x390] ;  /* 0x0000e400ff047b82 */ /* 0x000e220000000a00 */
[----:B------:R-:W1:Y:S01]  /*0250*/  F2I.U32.F64.CEIL R3, R2 ;  /* 0x0000000200037311 */ /* 0x000e620000309000 */
[----:B0-----:R-:W-:-:S05]  /*0260*/  IMAD.WIDE R4, R0, 0x4, R4 ;  /* 0x0000000400047825 */ /* 0x001fca00078e0204 */
[----:B-1----:R-:W-:Y:S01]  /*0270*/  STG.E desc[UR4][R4.64], R3 ;  /* 0x0000000304007986 */ /* 0x002fe2000c101904 */
[----:B------:R-:W-:Y:S05]  /*0280*/  EXIT ;  /* 0x000000000000794d */ /* 0x000fea0003800000 */
        .weak           $__internal_0_$__cuda_sm20_div_rn_f64_full
        .type           $__internal_0_$__cuda_sm20_div_rn_f64_full,@function
        .size           $__internal_0_$__cuda_sm20_div_rn_f64_full,(.L_x_55 - $__internal_0_$__cuda_sm20_div_rn_f64_full)
$__internal_0_$__cuda_sm20_div_rn_f64_full:
[----:B------:R-:W-:Y:S01]  /*0290*/  IMAD.MOV.U32 R3, RZ, RZ, 0x3fffffff ;  /* 0x3fffffffff037424 */ /* 0x000fe200078e00ff */
[----:B------:R-:W-:Y:S01]  /*02a0*/  BSSY.RECONVERGENT B1, `(.L_x_28) ;  /* 0x000004c000017945 */ /* 0x000fe20003800200 */
[----:B------:R-:W-:Y:S02]  /*02b0*/  IMAD.MOV.U32 R2, RZ, RZ, -0x10000000 ;  /* 0xf0000000ff027424 */ /* 0x000fe400078e00ff */
[----:B------:R-:W0:Y:S01]  /*02c0*/  MUFU.RCP64H R9, R3 ;  /* 0x0000000300097308 */ /* 0x000e220000001800 */
[----:B------:R-:W-:Y:S02]  /*02d0*/  IMAD.MOV.U32 R8, RZ, RZ, 0x1 ;  /* 0x00000001ff087424 */ /* 0x000fe400078e00ff */
[----:B------:R-:W-:Y:S02]  /*02e0*/  IMAD.MOV.U32 R5, RZ, RZ, R13 ;  /* 0x000000ffff057224 */ /* 0x000fe400078e000d */
[----:B------:R-:W-:Y:S02]  /*02f0*/  IMAD.MOV.U32 R13, RZ, RZ, 0x1ca00000 ;  /* 0x1ca00000ff0d7424 */ /* 0x000fe400078e00ff */
[----:B------:R-:W-:Y:S01]  /*0300*/  IMAD.MOV.U32 R4, RZ, RZ, R12 ;  /* 0x000000ffff047224 */ /* 0x000fe200078e000c */
[C---:B------:R-:W-:Y:S01]  /*0310*/  FSETP.GEU.AND P1, PT, |R5|.reuse, 1.469367938527859385e-39, PT ;  /* 0x001000000500780b */ /* 0x040fe20003f2e200 */
[----:B------:R-:W-:Y:S01]  /*0320*/  IMAD.MOV.U32 R19, RZ, RZ, 0x41700000 ;  /* 0x41700000ff137424 */ /* 0x000fe200078e00ff */
[----:B------:R-:W-:-:S03]  /*0330*/  LOP3.LUT R7, R5, 0x7ff00000, RZ, 0xc0, !PT ;  /* 0x7ff0000005077812 */ /* 0x000fc600078ec0ff */
[----:B------:R-:W-:Y:S01]  /*0340*/  VIADD R20, R19, 0xffffffff ;  /* 0xffffffff13147836 */ /* 0x000fe20000000000 */
[----:B------:R-:W-:Y:S01]  /*0350*/  ISETP.GE.U32.AND P0, PT, R7, 0x41700000, PT ;  /* 0x417000000700780c */ /* 0x000fe20003f06070 */
[----:B------:R-:W-:Y:S01]  /*0360*/  IMAD.MOV.U32 R18, RZ, RZ, R7 ;  /* 0x000000ffff127224 */ /* 0x000fe200078e0007 */
[----:B0-----:R-:W-:Y:S02]  /*0370*/  DFMA R10, R8, -R2, 1 ;  /* 0x3ff00000080a742b */ /* 0x001fe40000000802 */
[----:B------:R-:W-:-:S06]  /*0380*/  SEL R13, R13, 0x63400000, !P0 ;  /* 0x634000000d0d7807 */ /* 0x000fcc0004000000 */
[----:B------:R-:W-:-:S08]  /*0390*/  DFMA R10, R10, R10, R10 ;  /* 0x0000000a0a0a722b */ /* 0x000fd0000000000a */
[----:B------:R-:W-:Y:S01]  /*03a0*/  DFMA R14, R8, R10, R8 ;  /* 0x0000000a080e722b */ /* 0x000fe20000000008 */
[C-C-:B------:R-:W-:Y:S01]  /*03b0*/  @!P1 LOP3.LUT R10, R13.reuse, 0x80000000, R5.reuse, 0xf8, !PT ;  /* 0x800000000d0a9812 */ /* 0x140fe200078ef805 */
[----:B------:R-:W-:Y:S01]  /*03c0*/  IMAD.MOV.U32 R8, RZ, RZ, R4 ;  /* 0x000000ffff087224 */ /* 0x000fe200078e0004 */
[----:B------:R-:W-:Y:S02]  /*03d0*/  LOP3.LUT R9, R13, 0x800fffff, R5, 0xf8, !PT ;  /* 0x800fffff0d097812 */ /* 0x000fe400078ef805 */
[----:B------:R-:W-:Y:S01]  /*03e0*/  @!P1 LOP3.LUT R11, R10, 0x100000, RZ, 0xfc, !PT ;  /* 0x001000000a0b9812 */ /* 0x000fe200078efcff */
[----:B------:R-:W-:Y:S02]  /*03f0*/  @!P1 IMAD.MOV.U32 R10, RZ, RZ, RZ ;  /* 0x000000ffff0a9224 */ /* 0x000fe400078e00ff */
[----:B------:R-:W-:-:S04]  /*0400*/  DFMA R16, R14, -R2, 1 ;  /* 0x3ff000000e10742b */ /* 0x000fc80000000802 */
[----:B------:R-:W-:-:S04]  /*0410*/  @!P1 DFMA R8, R8, 2, -R10 ;  /* 0x400000000808982b */ /* 0x000fc8000000080a */
[----:B------:R-:W-:-:S06]  /*0420*/  DFMA R16, R14, R16, R14 ;  /* 0x000000100e10722b */ /* 0x000fcc000000000e */
[----:B------:R-:W-:Y:S02]  /*0430*/  @!P1 LOP3.LUT R18, R9, 0x7ff00000, RZ, 0xc0, !PT ;  /* 0x7ff0000009129812 */ /* 0x000fe400078ec0ff */
[----:B------:R-:W-:-:S03]  /*0440*/  DMUL R10, R16, R8 ;  /* 0x00000008100a7228 */ /* 0x000fc60000000000 */
[----:B------:R-:W-:-:S05]  /*0450*/  VIADD R12, R18, 0xffffffff ;  /* 0xffffffff120c7836 */ /* 0x000fca0000000000 */
[----:B------:R-:W-:Y:S01]  /*0460*/  DFMA R14, R10, -R2, R8 ;  /* 0x800000020a0e722b */ /* 0x000fe20000000008 */
[----:B------:R-:W-:-:S04]  /*0470*/  ISETP.GT.U32.AND P0, PT, R12, 0x7feffffe, PT ;  /* 0x7feffffe0c00780c */ /* 0x000fc80003f04070 */
[----:B------:R-:W-:-:S03]  /*0480*/  ISETP.GT.U32.OR P0, PT, R20, 0x7feffffe, P0 ;  /* 0x7feffffe1400780c */ /* 0x000fc60000704470 */
[----:B------:R-:W-:-:S10]  /*0490*/  DFMA R10, R16, R14, R10 ;  /* 0x0000000e100a722b */ /* 0x000fd4000000000a */
[----:B------:R-:W-:Y:S05]  /*04a0*/  @P0 BRA `(.L_x_29) ;  /* 0x0000000000680947 */ /* 0x000fea0003800000 */
[----:B------:R-:W-:-:S04]  /*04b0*/  MOV R4, 0x41700000 ;  /* 0x4170000000047802 */ /* 0x000fc80000000f00 */
[----:B------:R-:W-:-:S04]  /*04c0*/  VIADDMNMX R7, R7, -R4, 0xb9600000, !PT ;  /* 0xb960000007077446 */ /* 0x000fc80007800904 */
[----:B------:R-:W-:-:S05]  /*04d0*/  VIMNMX R4, PT, PT, R7, 0x46a00000, PT ;  /* 0x46a0000007047848 */ /* 0x000fca0003fe0100 */
[----:B------:R-:W-:Y:S02]  /*04e0*/  IMAD.IADD R14, R4, 0x1, -R13 ;  /* 0x00000001040e7824 */ /* 0x000fe400078e0a0d */
[----:B------:R-:W-:Y:S02]  /*04f0*/  IMAD.MOV.U32 R4, RZ, RZ, RZ ;  /* 0x000000ffff047224 */ /* 0x000fe400078e00ff */
[----:B------:R-:W-:-:S06]  /*0500*/  VIADD R5, R14, 0x7fe00000 ;  /* 0x7fe000000e057836 */ /* 0x000fcc0000000000 */
[----:B------:R-:W-:-:S10]  /*0510*/  DMUL R12, R10, R4 ;  /* 0x000000040a0c7228 */ /* 0x000fd40000000000 */
[----:B------:R-:W-:-:S13]  /*0520*/  FSETP.GTU.AND P0, PT, |R13|, 1.469367938527859385e-39, PT ;  /* 0x001000000d00780b */ /* 0x000fda0003f0c200 */
[----:B------:R-:W-:Y:S05]  /*0530*/  @P0 BRA `(.L_x_30) ;  /* 0x0000000000880947 */ /* 0x000fea0003800000 */
[----:B------:R-:W-:Y:S01]  /*0540*/  DFMA R2, R10, -R2, R8 ;  /* 0x800000020a02722b */ /* 0x000fe20000000008 */
[----:B------:R-:W-:-:S09]  /*0550*/  IMAD.MOV.U32 R4, RZ, RZ, RZ ;  /* 0x000000ffff047224 */ /* 0x000fd200078e00ff */
[C---:B------:R-:W-:Y:S02]  /*0560*/  FSETP.NEU.AND P0, PT, R3.reuse, RZ, PT ;  /* 0x000000ff0300720b */ /* 0x040fe40003f0d000 */
[----:B------:R-:W-:-:S04]  /*0570*/  LOP3.LUT R2, R3, 0x417fffff, RZ, 0x3c, !PT ;  /* 0x417fffff03027812 */ /* 0x000fc800078e3cff */
[----:B------:R-:W-:-:S04]  /*0580*/  LOP3.LUT R7, R2, 0x80000000, RZ, 0xc0, !PT ;  /* 0x8000000002077812 */ /* 0x000fc800078ec0ff */
[----:B------:R-:W-:-:S03]  /*0590*/  LOP3.LUT R5, R7, R5, RZ, 0xfc, !PT ;  /* 0x0000000507057212 */ /* 0x000fc600078efcff */
[----:B------:R-:W-:Y:S05]  /*05a0*/  @!P0 BRA `(.L_x_30) ;  /* 0x00000000006c8947 */ /* 0x000fea0003800000 */
[----:B------:R-:W-:Y:S01]  /*05b0*/  IMAD.MOV R3, RZ, RZ, -R14 ;  /* 0x000000ffff037224 */ /* 0x000fe200078e0a0e */
[----:B------:R-:W-:Y:S01]  /*05c0*/  DMUL.RP R4, R10, R4 ;  /* 0x000000040a047228 */ /* 0x000fe20000008000 */
[----:B------:R-:W-:-:S06]  /*05d0*/  IMAD.MOV.U32 R2, RZ, RZ, RZ ;  /* 0x000000ffff027224 */ /* 0x000fcc00078e00ff */
[----:B------:R-:W-:-:S03]  /*05e0*/  DFMA R2, R12, -R2, R10 ;  /* 0x800000020c02722b */ /* 0x000fc6000000000a */
[----:B------:R-:W-:-:S03]  /*05f0*/  LOP3.LUT R7, R5, R7, RZ, 0x3c, !PT ;  /* 0x0000000705077212 */ /* 0x000fc600078e3cff */
[----:B------:R-:W-:-:S04]  /*0600*/  IADD3 R2, PT, PT, -R14, -0x43300000, RZ ;  /* 0xbcd000000e027810 */ /* 0x000fc80007ffe1ff */
[----:B------:R-:W-:-:S04]  /*0610*/  FSETP.NEU.AND P0, PT, |R3|, R2, PT ;  /* 0x000000020300720b */ /* 0x000fc80003f0d200 */
[----:B------:R-:W-:Y:S02]  /*0620*/  FSEL R12, R4, R12, !P0 ;  /* 0x0000000c040c7208 */ /* 0x000fe40004000000 */
[----:B------:R-:W-:Y:S01]  /*0630*/  FSEL R13, R7, R13, !P0 ;  /* 0x0000000d070d7208 */ /* 0x000fe20004000000 */
[----:B------:R-:W-:Y:S06]  /*0640*/  BRA `(.L_x_30) ;  /* 0x0000000000447947 */ /* 0x000fec0003800000 */
.L_x_29:
[----:B------:R-:W-:-:S14]  /*0650*/  DSETP.NAN.AND P0, PT, R4, R4, PT ;  /* 0x000000040400722a */ /* 0x000fdc0003f08000 */
[----:B------:R-:W-:Y:S05]  /*0660*/  @P0 BRA `(.L_x_31) ;  /* 0x0000000000340947 */ /* 0x000fea0003800000 */
[----:B------:R-:W-:Y:S01]  /*0670*/  ISETP.NE.AND P0, PT, R18, R19, PT ;  /* 0x000000131200720c */ /* 0x000fe20003f05270 */
[----:B------:R-:W-:Y:S02]  /*0680*/  IMAD.MOV.U32 R12, RZ, RZ, 0x0 ;  /* 0x00000000ff0c7424 */ /* 0x000fe400078e00ff */
[----:B------:R-:W-:-:S10]  /*0690*/  IMAD.MOV.U32 R13, RZ, RZ, -0x80000 ;  /* 0xfff80000ff0d7424 */ /* 0x000fd400078e00ff */
[----:B------:R-:W-:Y:S05]  /*06a0*/  @!P0 BRA `(.L_x_30) ;  /* 0x00000000002c8947 */ /* 0x000fea0003800000 */
[----:B------:R-:W-:Y:S02]  /*06b0*/  ISETP.NE.AND P0, PT, R18, 0x7ff00000, PT ;  /* 0x7ff000001200780c */ /* 0x000fe40003f05270 */
[----:B------:R-:W-:Y:S02]  /*06c0*/  LOP3.LUT R4, R5, 0x417fffff, RZ, 0x3c, !PT ;  /* 0x417fffff05047812 */ /* 0x000fe400078e3cff */
[----:B------:R-:W-:Y:S02]  /*06d0*/  ISETP.EQ.OR P0, PT, R19, RZ, !P0 ;  /* 0x000000ff1300720c */ /* 0x000fe40004702670 */
[----:B------:R-:W-:-:S11]  /*06e0*/  LOP3.LUT R13, R4, 0x80000000, RZ, 0xc0, !PT ;  /* 0x80000000040d7812 */ /* 0x000fd600078ec0ff */
[----:B------:R-:W-:Y:S02]  /*06f0*/  @P0 LOP3.LUT R2, R13, 0x7ff00000, RZ, 0xfc, !PT ;  /* 0x7ff000000d020812 */ /* 0x000fe400078efcff */
[----:B------:R-:W-:Y:S01]  /*0700*/  @!P0 MOV R12, RZ ;  /* 0x000000ff000c8202 */ /* 0x000fe20000000f00 */
[----:B------:R-:W-:Y:S02]  /*0710*/  @P0 IMAD.MOV.U32 R12, RZ, RZ, RZ ;  /* 0x000000ffff0c0224 */ /* 0x000fe400078e00ff */
[----:B------:R-:W-:Y:S01]  /*0720*/  @P0 IMAD.MOV.U32 R13, RZ, RZ, R2 ;  /* 0x000000ffff0d0224 */ /* 0x000fe200078e0002 */
[----:B------:R-:W-:Y:S06]  /*0730*/  BRA `(.L_x_30) ;  /* 0x0000000000087947 */ /* 0x000fec0003800000 */
.L_x_31:
[----:B------:R-:W-:Y:S01]  /*0740*/  LOP3.LUT R13, R5, 0x80000, RZ, 0xfc, !PT ;  /* 0x00080000050d7812 */ /* 0x000fe200078efcff */
[----:B------:R-:W-:-:S07]  /*0750*/  IMAD.MOV.U32 R12, RZ, RZ, R4 ;  /* 0x000000ffff0c7224 */ /* 0x000fce00078e0004 */
.L_x_30:
[----:B------:R-:W-:Y:S05]  /*0760*/  BSYNC.RECONVERGENT B1 ;  /* 0x0000000000017941 */ /* 0x000fea0003800200 */
.L_x_28:
[----:B------:R-:W-:Y:S02]  /*0770*/  IMAD.MOV.U32 R7, RZ, RZ, 0x0 ;  /* 0x00000000ff077424 */ /* 0x000fe400078e00ff */
[----:B------:R-:W-:Y:S02]  /*0780*/  IMAD.MOV.U32 R2, RZ, RZ, R12 ;  /* 0x000000ffff027224 */ /* 0x000fe400078e000c */
[----:B------:R-:W-:Y:S01]  /*0790*/  IMAD.MOV.U32 R3, RZ, RZ, R13 ;  /* 0x000000ffff037224 */ /* 0x000fe200078e000d */
[----:B------:R-:W-:Y:S06]  /*07a0*/  RET.REL.NODEC R6 `(_Z6initT2jPjS_) ;  /* 0xfffffff806147950 */ /* 0x000fec0003c3ffff */
.L_x_32:
        /* <DEDUP_REMOVED lines=13> */
.L_x_55:


//--------------------- .text._Z6initT1jPjS_S_    --------------------------
	.section	.text._Z6initT1jPjS_S_,"ax",@progbits
	.align	128
        .global         _Z6initT1jPjS_S_
        .type           _Z6initT1jPjS_S_,@function
        .size           _Z6initT1jPjS_S_,(.L_x_61 - _Z6initT1jPjS_S_)
        .other          _Z6initT1jPjS_S_,@"STO_CUDA_ENTRY STV_DEFAULT"
_Z6initT1jPjS_S_:
.text._Z6initT1jPjS_S_:
        /* <DEDUP_REMOVED lines=10> */
[----:B0-----:R-:W-:-:S06]  /*00a0*/  IMAD.WIDE R2, R7, 0x4, R2 ;  /* 0x0000000407027825 */ /* 0x001fcc00078e0202 */
[----:B-1----:R-:W2:Y:S02]  /*00b0*/  LDG.E R2, desc[UR4][R2.64] ;  /* 0x0000000402027981 */ /* 0x002ea4000c1e1900 */
[----:B--2---:R-:W-:-:S13]  /*00c0*/  ISETP.NE.AND P0, PT, R2, 0x1, PT ;  /* 0x000000010200780c */ /* 0x004fda0003f05270 */
[----:B------:R-:W-:Y:S05]  /*00d0*/  @P0 EXIT ;  /* 0x000000000000094d */ /* 0x000fea0003800000 */
[----:B------:R-:W0:Y:S08]  /*00e0*/  LDC.64 R2, c[0x0][0x390] ;  /* 0x0000e400ff027b82 */ /* 0x000e300000000a00 */
[----:B------:R-:W1:Y:S01]  /*00f0*/  LDC.64 R4, c[0x0][0x398] ;  /* 0x0000e600ff047b82 */ /* 0x000e620000000a00 */
[----:B0-----:R-:W-:-:S06]  /*0100*/  IMAD.WIDE R2, R7, 0x4, R2 ;  /* 0x0000000407027825 */ /* 0x001fcc00078e0202 */
[----:B------:R-:W1:Y:S01]  /*0110*/  LDG.E R3, desc[UR4][R2.64] ;  /* 0x0000000402037981 */ /* 0x000e62000c1e1900 */
[----:B------:R-:W-:Y:S01]  /*0120*/  IADD3 R7, PT, PT, R7, 0x1, RZ ;  /* 0x0000000107077810 */ /* 0x000fe20007ffe0ff */
[----:B-1----:R-:W-:-:S05]  /*0130*/  IMAD.WIDE.U32 R4, R3, 0x4, R4 ;  /* 0x0000000403047825 */ /* 0x002fca00078e0004 */
[----:B------:R-:W-:Y:S01]  /*0140*/  STG.E desc[UR4][R4.64], R7 ;  /* 0x0000000704007986 */ /* 0x000fe2000c101904 */
[----:B------:R-:W-:Y:S05]  /*0150*/  EXIT ;  /* 0x000000000000794d */ /* 0x000fea0003800000 */
.L_x_33:
        /* <DEDUP_REMOVED lines=10> */
.L_x_61:


//--------------------- .text._Z5initFjPjS_       --------------------------
	.section	.text._Z5initFjPjS_,"ax",@progbits
	.align	128
        .global         _Z5initFjPjS_
        .type           _Z5initFjPjS_,@function
        .size           _Z5initFjPjS_,(.L_x_62 - _Z5initFjPjS_)
        .other          _Z5initFjPjS_,@"STO_CUDA_ENTRY STV_DEFAULT"
_Z5initFjPjS_:
.text._Z5initFjPjS_:
[----:B------:R-:W-:Y:S01]  /*0000*/  LDC R1, c[0x0][0x37c] ;  /* 0x0000df00ff017b82 */ /* 0x000fe20000000800 */
[----:B------:R-:W0:Y:S07]  /*0010*/  S2R R0, SR_TID.X ;  /* 0x0000000000007919 */ /* 0x000e2e0000002100 */
[----:B------:R-:W0:Y:S01]  /*0020*/  S2UR UR6, SR_CTAID.X ;  /* 0x00000000000679c3 */ /* 0x000e220000002500 */
[----:B------:R-:W1:Y:S01]  /*0030*/  LDCU.64 UR4, c[0x0][0x358] ;  /* 0x00006b00ff0477ac */ /* 0x000e620008000a00 */
[----:B------:R-:W-:Y:S06]  /*0040*/  BSSY.RECONVERGENT B0, `(.L_x_34) ;  /* 0x000006b000007945 */ /* 0x000fec0003800200 */
[----:B------:R-:W0:Y:S08]  /*0050*/  LDC R3, c[0x0][0x360] ;  /* 0x0000d800ff037b82 */ /* 0x000e300000000800 */
[----:B------:R-:W2:Y:S01]  /*0060*/  LDC R2, c[0x0][0x380] ;  /* 0x0000e000ff027b82 */ /* 0x000ea20000000800 */
[----:B0-----:R-:W-:-:S02]  /*0070*/  IMAD R3, R3, UR6, R0 ;  /* 0x0000000603037c24 */ /* 0x001fc4000f8e0200 */
[----:B--2---:R-:W-:-:S05]  /*0080*/  VIADD R0, R2, 0xffffffff ;  /* 0xffffffff02007836 */ /* 0x004fca0000000000 */
[----:B------:R-:W-:-:S13]  /*0090*/  ISETP.GE.U32.AND P0, PT, R3, R0, PT ;  /* 0x000000000300720c */ /* 0x000fda0003f06070 */
[----:B-1----:R-:W-:Y:S05]  /*00a0*/  @P0 BRA `(.L_x_35) ;  /* 0x0000000400900947 */ /* 0x002fea0003800000 */
[----:B------:R-:W0:Y:S02]  /*00b0*/  LDC.64 R6, c[0x0][0x388] ;  /* 0x0000e200ff067b82 */ /* 0x000e240000000a00 */
[----:B0-----:R-:W-:-:S05]  /*00c0*/  IMAD.WIDE R6, R3, 0x4, R6 ;  /* 0x0000000403067825 */ /* 0x001fca00078e0206 */
[----:B------:R-:W2:Y:S04]  /*00d0*/  LDG.E R2, desc[UR4][R6.64+0x4] ;  /* 0x0000040406027981 */ /* 0x000ea8000c1e1900 */
[----:B------:R0:W3:Y:S01]  /*00e0*/  LDG.E R5, desc[UR4][R6.64] ;  /* 0x0000000406057981 */ /* 0x0000e2000c1e1900 */
[----:B------:R-:W-:Y:S01]  /*00f0*/  BSSY.RELIABLE B1, `(.L_x_36) ;  /* 0x000005c000017945 */ /* 0x000fe20003800100 */
[--C-:B--2---:R-:W-:Y:S02]  /*0100*/  SHF.R.U32.HI R4, RZ, 0x1e, R2.reuse ;  /* 0x0000001eff047819 */ /* 0x104fe40000011602 */
[--C-:B------:R-:W-:Y:S02]  /*0110*/  SHF.R.U32.HI R8, RZ, 0x1d, R2.reuse ;  /* 0x0000001dff087819 */ /* 0x100fe40000011602 */
[----:B------:R-:W-:-:S02]  /*0120*/  SHF.R.U32.HI R10, RZ, 0x1c, R2 ;  /* 0x0000001cff0a7819 */ /* 0x000fc40000011602 */
[----:B------:R-:W-:Y:S02]  /*0130*/  LOP3.LUT R9, R4, 0x1, RZ, 0xc0, !PT ;  /* 0x0000000104097812 */ /* 0x000fe400078ec0ff */
[--C-:B------:R-:W-:Y:S02]  /*0140*/  SHF.R.U32.HI R4, RZ, 0x1b, R2.reuse ;  /* 0x0000001bff047819 */ /* 0x100fe40000011602 */
[----:B------:R-:W-:Y:S02]  /*0150*/  LOP3.LUT R8, R8, 0x1, RZ, 0xc0, !PT ;  /* 0x0000000108087812 */ /* 0x000fe400078ec0ff */
[----:B------:R-:W-:Y:S02]  /*0160*/  LOP3.LUT R10, R10, 0x1, RZ, 0xc0, !PT ;  /* 0x000000010a0a7812 */ /* 0x000fe400078ec0ff */
[----:B------:R-:W-:Y:S02]  /*0170*/  LEA.HI R9, R2, R9, RZ, 0x1 ;  /* 0x0000000902097211 */ /* 0x000fe400078f08ff */
[----:B------:R-:W-:-:S02]  /*0180*/  SHF.R.U32.HI R11, RZ, 0x1a, R2 ;  /* 0x0000001aff0b7819 */ /* 0x000fc40000011602 */
[----:B0-----:R-:W-:Y:S02]  /*0190*/  LOP3.LUT R7, R4, 0x1, RZ, 0xc0, !PT ;  /* 0x0000000104077812 */ /* 0x001fe400078ec0ff */
[----:B------:R-:W-:Y:S02]  /*01a0*/  IADD3 R8, PT, PT, R10, R9, R8 ;  /* 0x000000090a087210 */ /* 0x000fe40007ffe008 */
[----:B------:R-:W-:Y:S02]  /*01b0*/  LOP3.LUT R11, R11, 0x1, RZ, 0xc0, !PT ;  /* 0x000000010b0b7812 */ /* 0x000fe400078ec0ff */
[--C-:B------:R-:W-:Y:S02]  /*01c0*/  SHF.R.U32.HI R4, RZ, 0x19, R2.reuse ;  /* 0x00000019ff047819 */ /* 0x100fe40000011602 */
[----:B------:R-:W-:Y:S02]  /*01d0*/  SHF.R.U32.HI R6, RZ, 0x18, R2 ;  /* 0x00000018ff067819 */ /* 0x000fe40000011602 */
[----:B------:R-:W-:-:S02]  /*01e0*/  IADD3 R7, PT, PT, R11, R8, R7 ;  /* 0x000000080b077210 */ /* 0x000fc40007ffe007 */
[----:B------:R-:W-:Y:S02]  /*01f0*/  LOP3.LUT R4, R4, 0x1, RZ, 0xc0, !PT ;  /* 0x0000000104047812 */ /* 0x000fe400078ec0ff */
[----:B------:R-:W-:Y:S02]  /*0200*/  LOP3.LUT R6, R6, 0x1, RZ, 0xc0, !PT ;  /* 0x0000000106067812 */ /* 0x000fe400078ec0ff */
[--C-:B------:R-:W-:Y:S02]  /*0210*/  SHF.R.U32.HI R8, RZ, 0x17, R2.reuse ;  /* 0x00000017ff087819 */ /* 0x100fe40000011602 */
[----:B------:R-:W-:Y:S02]  /*0220*/  SHF.R.U32.HI R9, RZ, 0x16, R2 ;  /* 0x00000016ff097819 */ /* 0x000fe40000011602 */
[----:B------:R-:W-:Y:S02]  /*0230*/  IADD3 R4, PT, PT, R6, R7, R4 ;  /* 0x0000000706047210 */ /* 0x000fe40007ffe004 */
[----:B------:R-:W-:-:S02]  /*0240*/  LOP3.LUT R7, R8, 0x1, RZ, 0xc0, !PT ;  /* 0x0000000108077812 */ /* 0x000fc400078ec0ff */
[----:B------:R-:W-:Y:S02]  /*0250*/  LOP3.LUT R9, R9, 0x1, RZ, 0xc0, !PT ;  /* 0x0000000109097812 */ /* 0x000fe400078ec0ff */
[--C-:B------:R-:W-:Y:S02]  /*0260*/  SHF.R.U32.HI R6, RZ, 0x15, R2.reuse ;  /* 0x00000015ff067819 */ /* 0x100fe40000011602 */
[----:B------:R-:W-:Y:S02]  /*0270*/  SHF.R.U32.HI R8, RZ, 0x14, R2 ;  /* 0x00000014ff087819 */ /* 0x000fe40000011602 */
[----:B------:R-:W-:Y:S02]  /*0280*/  IADD3 R4, PT, PT, R9, R4, R7 ;  /* 0x0000000409047210 */ /* 0x000fe40007ffe007 */
[----:B------:R-:W-:Y:S02]  /*0290*/  LOP3.LUT R7, R6, 0x1, RZ, 0xc0, !PT ;  /* 0x0000000106077812 */ /* 0x000fe400078ec0ff */
[----:B------:R-:W-:-:S02]  /*02a0*/  LOP3.LUT R8, R8, 0x1, RZ, 0xc0, !PT ;  /* 0x0000000108087812 */ /* 0x000fc400078ec0ff */
[--C-:B------:R-:W-:Y:S02]  /*02b0*/  SHF.R.U32.HI R6, RZ, 0x13, R2.reuse ;  /* 0x00000013ff067819 */ /* 0x100fe40000011602 */
[--C-:B------:R-:W-:Y:S02]  /*02c0*/  SHF.R.U32.HI R9, RZ, 0x12, R2.reuse ;  /* 0x00000012ff097819 */ /* 0x100fe40000011602 */
[----:B------:R-:W-:Y:S02]  /*02d0*/  IADD3 R4, PT, PT, R8, R4, R7 ;  /* 0x0000000408047210 */ /* 0x000fe40007ffe007 */
[----:B------:R-:W-:Y:S02]  /*02e0*/  LOP3.LUT R7, R6, 0x1, RZ, 0xc0, !PT ;  /* 0x0000000106077812 */ /* 0x000fe400078ec0ff */
[----:B------:R-:W-:Y:S02]  /*02f0*/  LOP3.LUT R9, R9, 0x1, RZ, 0xc0, !PT ;  /* 0x0000000109097812 */ /* 0x000fe400078ec0ff */
[----:B------:R-:W-:-:S02]  /*0300*/  SHF.R.U32.HI R6, RZ, 0x11, R2 ;  /* 0x00000011ff067819 */ /* 0x000fc40000011602 */
[--C-:B------:R-:W-:Y:S02]  /*0310*/  SHF.R.U32.HI R8, RZ, 0x10, R2.reuse ;  /* 0x00000010ff087819 */ /* 0x100fe40000011602 */
[----:B------:R-:W-:Y:S02]  /*0320*/  IADD3 R4, PT, PT, R9, R4, R7 ;  /* 0x0000000409047210 */ /* 0x000fe40007ffe007 */
[----:B------:R-:W-:Y:S02]  /*0330*/  LOP3.LUT R7, R6, 0x1, RZ, 0xc0, !PT ;  /* 0x0000000106077812 */ /* 0x000fe400078ec0ff */
[----:B------:R-:W-:Y:S02]  /*0340*/  LOP3.LUT R8, R8, 0x1, RZ, 0xc0, !PT ;  /* 0x0000000108087812 */ /* 0x000fe400078ec0ff */
[--C-:B------:R-:W-:Y:S02]  /*0350*/  SHF.R.U32.HI R6, RZ, 0xf, R2.reuse ;  /* 0x0000000fff067819 */ /* 0x100fe40000011602 */
[----:B------:R-:W-:-:S02]  /*0360*/  SHF.R.U32.HI R9, RZ, 0xe, R2 ;  /* 0x0000000eff097819 */ /* 0x000fc40000011602 */
[----:B------:R-:W-:Y:S02]  /*0370*/  IADD3 R4, PT, PT, R8, R4, R7 ;  /* 0x0000000408047210 */ /* 0x000fe40007ffe007 */
[----:B------:R-:W-:Y:S02]  /*0380*/  LOP3.LUT R7, R6, 0x1, RZ, 0xc0, !PT ;  /* 0x0000000106077812 */ /* 0x000fe400078ec0ff */
        /* <DEDUP_REMOVED lines=29> */
[----:B------:R-:W-:Y:S02]  /*0560*/  SHF.R.U32.HI R8, RZ, 0x1, R2 ;  /* 0x00000001ff087819 */ /* 0x000fe40000011602 */
[----:B------:R-:W-:Y:S02]  /*0570*/  LOP3.LUT R7, R6, 0x1, RZ, 0xc0, !PT ;  /* 0x0000000106077812 */ /* 0x000fe400078ec0ff */
[----:B------:R-:W-:Y:S02]  /*0580*/  LOP3.LUT R9, R9, 0x1, RZ, 0xc0, !PT ;  /* 0x0000000109097812 */ /* 0x000fe400078ec0ff */
[----:B------:R-:W-:Y:S02]  /*0590*/  LOP3.LUT R11, R8, 0x1, RZ, 0xc0, !PT ;  /* 0x00000001080b7812 */ /* 0x000fe400078ec0ff */
[----:B------:R-:W-:-:S02]  /*05a0*/  IADD3 R4, PT, PT, R9, R4, R7 ;  /* 0x0000000409047210 */ /* 0x000fc40007ffe007 */
[----:B---3--:R-:W-:-:S03]  /*05b0*/  ISETP.EQ.AND P1, PT, R5, 0x1, PT ;  /* 0x000000010500780c */ /* 0x008fc60003f22270 */
[----:B------:R-:W-:-:S05]  /*05c0*/  IMAD.IADD R4, R4, 0x1, R11 ;  /* 0x0000000104047824 */ /* 0x000fca00078e020b */
[----:B------:R-:W-:-:S13]  /*05d0*/  ISETP.NE.AND P0, PT, R4, 0x1, PT ;  /* 0x000000010400780c */ /* 0x000fda0003f05270 */
[----:B------:R-:W-:Y:S05]  /*05e0*/  @!P0 BRA P1, `(.L_x_37) ;  /* 0x0000000000308947 */ /* 0x000fea0000800000 */
[----:B------:R-:W-:Y:S02]  /*05f0*/  LOP3.LUT P1, RZ, R2, 0x3, R5, 0x48, !PT ;  /* 0x0000000302ff7812 */ /* 0x000fe40007824805 */
[----:B------:R-:W-:Y:S02]  /*0600*/  ISETP.NE.AND P0, PT, R4, 0x1e, PT ;  /* 0x0000001e0400780c */ /* 0x000fe40003f05270 */
[C---:B------:R-:W-:Y:S02]  /*0610*/  LOP3.LUT R2, R5.reuse, 0x1, RZ, 0xc0, !PT ;  /* 0x0000000105027812 */ /* 0x040fe400078ec0ff */
[----:B------:R-:W-:Y:S02]  /*0620*/  ISETP.EQ.AND P0, PT, R5, -0x1, !P0 ;  /* 0xffffffff0500780c */ /* 0x000fe40004702270 */
[----:B------:R-:W-:-:S04]  /*0630*/  ISETP.EQ.U32.AND P1, PT, R2, 0x1, !P1 ;  /* 0x000000010200780c */ /* 0x000fc80004f22070 */
[----:B------:R-:W-:-:S13]  /*0640*/  PLOP3.LUT P0, PT, P0, P1, PT, 0xf8, 0x8f ;  /* 0x00000000008f781c */ /* 0x000fda0000703f70 */
[----:B------:R-:W0:Y:S01]  /*0650*/  @!P0 LDC.64 R4, c[0x0][0x390] ;  /* 0x0000e400ff048b82 */ /* 0x000e220000000a00 */
[----:B------:R-:W-:Y:S01]  /*0660*/  @!P0 IMAD.MOV.U32 R7, RZ, RZ, 0x1 ;  /* 0x00000001ff078424 */ /* 0x000fe200078e00ff */
[----:B------:R-:W-:Y:S05]  /*0670*/  @!P0 BREAK.RELIABLE B1 ;  /* 0x0000000000018942 */ /* 0x000fea0003800100 */
[----:B0-----:R-:W-:-:S05]  /*0680*/  @!P0 IMAD.WIDE R4, R3, 0x4, R4 ;  /* 0x0000000403048825 */ /* 0x001fca00078e0204 */
[----:B------:R0:W-:Y:S01]  /*0690*/  @!P0 STG.E desc[UR4][R4.64], R7 ;  /* 0x0000000704008986 */ /* 0x0001e2000c101904 */
[----:B------:R-:W-:Y:S05]  /*06a0*/  @!P0 BRA `(.L_x_35) ;  /* 0x0000000000108947 */ /* 0x000fea0003800000 */
.L_x_37:
[----:B------:R-:W-:Y:S05]  /*06b0*/  BSYNC.RELIABLE B1 ;  /* 0x0000000000017941 */ /* 0x000fea0003800100 */
.L_x_36:
[----:B0-----:R-:W0:Y:S02]  /*06c0*/  LDC.64 R4, c[0x0][0x390] ;  /* 0x0000e400ff047b82 */ /* 0x001e240000000a00 */
[----:B0-----:R-:W-:-:S05]  /*06d0*/  IMAD.WIDE R4, R3, 0x4, R4 ;  /* 0x0000000403047825 */ /* 0x001fca00078e0204 */
[----:B------:R1:W-:Y:S02]  /*06e0*/  STG.E desc[UR4][R4.64], RZ ;  /* 0x000000ff04007986 */ /* 0x0003e4000c101904 */
.L_x_35:
[----:B------:R-:W-:Y:S05]  /*06f0*/  BSYNC.RECONVERGENT B0 ;  /* 0x0000000000007941 */ /* 0x000fea0003800200 */
.L_x_34:
[----:B------:R-:W-:Y:S05]  /*0700*/  WARPSYNC.ALL ;  /* 0x0000000000007948 */ /* 0x000fea0003800000 */
[----:B------:R-:W-:-:S13]  /*0710*/  ISETP.NE.AND P0, PT, R3, RZ, PT ;  /* 0x000000ff0300720c */ /* 0x000fda0003f05270 */
[----:B------:R-:W-:Y:S05]  /*0720*/  @P0 EXIT ;  /* 0x000000000000094d */ /* 0x000fea0003800000 */
[----:B------:R-:W2:Y:S01]  /*0730*/  LDC.64 R2, c[0x0][0x390] ;  /* 0x0000e400ff027b82 */ /* 0x000ea20000000a00 */
[----:B01----:R-:W-:Y:S02]  /*0740*/  IMAD.MOV.U32 R5, RZ, RZ, 0x1 ;  /* 0x00000001ff057424 */ /* 0x003fe400078e00ff */
[----:B--2---:R-:W-:-:S05]  /*0750*/  IMAD.WIDE.U32 R2, R0, 0x4, R2 ;  /* 0x0000000400027825 */ /* 0x004fca00078e0002 */
[----:B------:R-:W-:Y:S01]  /*0760*/  STG.E desc[UR4][R2.64], R5 ;  /* 0x0000000502007986 */ /* 0x000fe2000c101904 */
[----:B------:R-:W-:Y:S05]  /*0770*/  EXIT ;  /* 0x000000000000794d */ /* 0x000fea0003800000 */
.L_x_38:
        /* <DEDUP_REMOVED lines=16> */
.L_x_62:


//--------------------- .text._Z22generateExtendedBitmapjPhPj --------------------------
	.section	.text._Z22generateExtendedBitmapjPhPj,"ax",@progbits
	.align	128
        .global         _Z22generateExtendedBitmapjPhPj
        .type           _Z22generateExtendedBitmapjPhPj,@function
        .size           _Z22generateExtendedBitmapjPhPj,(.L_x_63 - _Z22generateExtendedBitmapjPhPj)
        .other          _Z22generateExtendedBitmapjPhPj,@"STO_CUDA_ENTRY STV_DEFAULT"
_Z22generateExtendedBitmapjPhPj:
.text._Z22generateExtendedBitmapjPhPj:
[----:B------:R-:W0:Y:S01]  /*0000*/  LDC R1, c[0x0][0x37c] ;  /* 0x0000df00ff017b82 */ /* 0x000e220000000800 */
[----:B------:R-:W1:Y:S01]  /*0010*/  S2R R16, SR_CTAID.X ;  /* 0x0000000000107919 */ /* 0x000e620000002500 */
[----:B------:R-:W2:Y:S01]  /*0020*/  LDCU UR6, c[0x0][0x2fc] ;  /* 0x00005f80ff0677ac */ /* 0x000ea20008000800 */
[----:B0-----:R-:W-:Y:S01]  /*0030*/  VIADD R1, R1, 0xfffffff0 ;  /* 0xfffffff001017836 */ /* 0x001fe20000000000 */
[----:B------:R-:W1:Y:S01]  /*0040*/  S2R R17, SR_TID.X ;  /* 0x0000000000117919 */ /* 0x000e620000002100 */
[----:B------:R-:W1:Y:S01]  /*0050*/  LDCU UR5, c[0x0][0x360] ;  /* 0x00006c00ff0577ac */ /* 0x000e620008000800 */
[----:B------:R-:W0:Y:S01]  /*0060*/  LDCU UR4, c[0x0][0x380] ;  /* 0x00007000ff0477ac */ /* 0x000e220008000800 */
[----:B------:R-:W3:Y:S01]  /*0070*/  LDCU.64 UR36, c[0x0][0x358] ;  /* 0x00006b00ff2477ac */ /* 0x000ee20008000a00 */
[----:B------:R-:W4:Y:S01]  /*0080*/  LDCU.64 UR8, c[0x0][0x388] ;  /* 0x00007100ff0877ac */ /* 0x000f220008000a00 */
[----:B0-----:R-:W-:-:S04]  /*0090*/  UIADD3 UR4, UPT, UPT, UR4, 0x7, URZ ;  /* 0x0000000704047890 */ /* 0x001fc8000fffe0ff */
[----:B------:R-:W-:Y:S01]  /*00a0*/  USHF.R.U32.HI UR4, URZ, 0x3, UR4 ;  /* 0x00000003ff047899 */ /* 0x000fe20008011604 */
[----:B-1----:R-:W-:-:S04]  /*00b0*/  IMAD R23, R16, UR5, R17 ;  /* 0x0000000510177c24 */ /* 0x002fc8000f8e0211 */
[----:B------:R-:W-:-:S05]  /*00c0*/  IMAD R2, R23, 0x1f, RZ ;  /* 0x0000001f17027824 */ /* 0x000fca00078e02ff */
[----:B------:R-:W-:-:S04]  /*00d0*/  SHF.R.S32.HI R3, RZ, 0x1f, R2 ;  /* 0x0000001fff037819 */ /* 0x000fc80000011402 */
[----:B------:R-:W-:-:S04]  /*00e0*/  LEA.HI R3, R3, R2, RZ, 0x3 ;  /* 0x0000000203037211 */ /* 0x000fc800078f18ff */
[----:B------:R-:W-:-:S04]  /*00f0*/  SHF.R.S32.HI R9, RZ, 0x3, R3 ;  /* 0x00000003ff097819 */ /* 0x000fc80000011403 */
[----:B------:R-:W-:-:S13]  /*0100*/  ISETP.GE.AND P0, PT, R9, UR4, PT ;  /* 0x0000000409007c0c */ /* 0x000fda000bf06270 */
[----:B------:R-:W0:Y:S02]  /*0110*/  @!P0 LDC.64 R4, c[0x0][0x388] ;  /* 0x0000e200ff048b82 */ /* 0x000e240000000a00 */
[----:B0-----:R-:W-:-:S04]  /*0120*/  @!P0 IADD3 R4, P1, PT, R9, R4, RZ ;  /* 0x0000000409048210 */ /* 0x001fc80007f3e0ff */
[----:B------:R-:W-:-:S05]  /*0130*/  @!P0 LEA.HI.X.SX32 R5, R9, R5, 0x1, P1 ;  /* 0x0000000509058211 */ /* 0x000fca00008f0eff */
[----:B---3--:R0:W3:Y:S01]  /*0140*/  @!P0 LDG.E.U8 R4, desc[UR36][R4.64] ;  /* 0x0000002404048981 */ /* 0x0080e2000c1e1100 */
[----:B------:R-:W-:Y:S01]  /*0150*/  VIADD R18, R2, 0x1e ;  /* 0x0000001e02127836 */ /* 0x000fe20000000000 */
[----:B------:R-:W1:Y:S01]  /*0160*/  LDCU UR5, c[0x0][0x2f8] ;  /* 0x00005f00ff0577ac */ /* 0x000e620008000800 */
[----:B------:R-:W-:Y:S01]  /*0170*/  VIADD R8, R9, 0x1 ;  /* 0x0000000109087836 */ /* 0x000fe20000000000 */
[----:B------:R-:W-:Y:S01]  /*0180*/  @!P0 LOP3.LUT R3, R3, 0xfffffff8, RZ, 0xc0, !PT ;  /* 0xfffffff803038812 */ /* 0x000fe200078ec0ff */
[----:B------:R-:W-:Y:S01]  /*0190*/  BSSY.RECONVERGENT B0, `(.L_x_39) ;  /* 0x0000107000007945 */ /* 0x000fe20003800200 */
[----:B------:R-:W-:-:S03]  /*01a0*/  SHF.R.S32.HI R7, RZ, 0x1f, R18 ;  /* 0x0000001fff077819 */ /* 0x000fc60000011412 */
[----:B------:R-:W-:Y:S01]  /*01b0*/  @!P0 IMAD.IADD R3, R2, 0x1, -R3 ;  /* 0x0000000102038824 */ /* 0x000fe200078e0a03 */
[----:B------:R-:W-:Y:S01]  /*01c0*/  LEA.HI R0, R7, R18, RZ, 0x3 ;  /* 0x0000001207007211 */ /* 0x000fe200078f18ff */
[----:B------:R-:W-:Y:S02]  /*01d0*/  IMAD.MOV.U32 R2, RZ, RZ, RZ ;  /* 0x000000ffff027224 */ /* 0x000fe400078e00ff */
[C---:B0-----:R-:W-:Y:S01]  /*01e0*/  @!P0 VIADD R5, R3.reuse, 0x18 ;  /* 0x0000001803058836 */ /* 0x041fe20000000000 */
[----:B------:R-:W-:Y:S02]  /*01f0*/  SHF.R.S32.HI R22, RZ, 0x3, R0 ;  /* 0x00000003ff167819 */ /* 0x000fe40000011400 */
[----:B------:R-:W-:Y:S02]  /*0200*/  @!P0 IADD3 R19, PT, PT, -R3, 0x8, RZ ;  /* 0x0000000803138810 */ /* 0x000fe40007ffe1ff */
[----:B------:R-:W-:Y:S02]  /*0210*/  ISETP.GE.AND P1, PT, R8, R22, PT ;  /* 0x000000160800720c */ /* 0x000fe40003f26270 */
[----:B-1----:R-:W-:-:S05]  /*0220*/  IADD3 R6, P2, PT, R1, UR5, RZ ;  /* 0x0000000501067c10 */ /* 0x002fca000ff5e0ff */
[----:B--2---:R-:W-:Y:S01]  /*0230*/  IMAD.X R7, RZ, RZ, UR6, P2 ;  /* 0x00000006ff077e24 */ /* 0x004fe200090e06ff */
[----:B---3--:R-:W-:-:S05]  /*0240*/  @!P0 SHF.L.U32 R2, R4, R5, RZ ;  /* 0x0000000504028219 */ /* 0x008fca00000006ff */
[----:B----4-:R-:W-:Y:S05]  /*0250*/  @P1 BRA `(.L_x_40) ;  /* 0x0000000c00e81947 */ /* 0x010fea0003800000 */
[----:B------:R-:W-:Y:S01]  /*0260*/  IADD3 R4, PT, PT, R22, -0x2, -R9 ;  /* 0xfffffffe16047810 */ /* 0x000fe20007ffe809 */
[----:B------:R-:W-:Y:S01]  /*0270*/  BSSY.RECONVERGENT B1, `(.L_x_41) ;  /* 0x0000080000017945 */ /* 0x000fe20003800200 */
[----:B------:R-:W-:Y:S02]  /*0280*/  LOP3.LUT R3, RZ, R9, RZ, 0x33, !PT ;  /* 0x00000009ff037212 */ /* 0x000fe400078e33ff */
[----:B------:R-:W-:-:S03]  /*0290*/  ISETP.GE.U32.AND P0, PT, R4, 0xf, PT ;  /* 0x0000000f0400780c */ /* 0x000fc60003f06070 */
[----:B------:R-:W-:-:S05]  /*02a0*/  IMAD.IADD R3, R22, 0x1, R3 ;  /* 0x0000000116037824 */ /* 0x000fca00078e0203 */
[----:B------:R-:W-:-:S05]  /*02b0*/  LOP3.LUT R21, R3, 0xf, RZ, 0xc0, !PT ;  /* 0x0000000f03157812 */ /* 0x000fca00078ec0ff */
[----:B------:R-:W-:Y:S05]  /*02c0*/  @!P0 BRA `(.L_x_42) ;  /* 0x0000000400e88947 */ /* 0x000fea0003800000 */
[----:B------:R-:W-:Y:S01]  /*02d0*/  LOP3.LUT R8, R3, 0xfffffff0, RZ, 0xc0, !PT ;  /* 0xfffffff003087812 */ /* 0x000fe200078ec0ff */
[----:B------:R-:W-:Y:S04]  /*02e0*/  BSSY.RECONVERGENT B2, `(.L_x_43) ;  /* 0x0000077000027945 */ /* 0x000fe80003800200 */
[----:B------:R-:W-:-:S07]  /*02f0*/  IMAD.MOV R8, RZ, RZ, -R8 ;  /* 0x000000ffff087224 */ /* 0x000fce00078e0a08 */
.L_x_44:
[C---:B------:R-:W-:Y:S02]  /*0300*/  VIADD R5, R9.reuse, 0x1 ;  /* 0x0000000109057836 */ /* 0x040fe40000000000 */
[----:B------:R-:W-:-:S03]  /*0310*/  VIADD R10, R9, 0x2 ;  /* 0x00000002090a7836 */ /* 0x000fc60000000000 */
[C---:B------:R-:W-:Y:S02]  /*0320*/  ISETP.GE.AND P2, PT, R5.reuse, UR4, PT ;  /* 0x0000000405007c0c */ /* 0x040fe4000bf46270 */
[C---:B------:R-:W-:Y:S02]  /*0330*/  IADD3 R4, P1, PT, R5.reuse, UR8, RZ ;  /* 0x0000000805047c10 */ /* 0x040fe4000ff3e0ff */
[----:B------:R-:W-:Y:S02]  /*0340*/  ISETP.GE.AND P0, PT, R10, UR4, PT ;  /* 0x000000040a007c0c */ /* 0x000fe4000bf06270 */
[----:B------:R-:W-:-:S07]  /*0350*/  LEA.HI.X.SX32 R5, R5, UR9, 0x1, P1 ;  /* 0x0000000905057c11 */ /* 0x000fce00088f0eff */
[----:B------:R-:W2:Y:S04]  /*0360*/  @!P2 LDG.E.U8 R14, desc[UR36][R4.64] ;  /* 0x00000024040ea981 */ /* 0x000ea8000c1e1100 */
[----:B------:R-:W3:Y:S01]  /*0370*/  @!P0 LDG.E.U8 R11, desc[UR36][R4.64+0x1] ;  /* 0x00000124040b8981 */ /* 0x000ee2000c1e1100 */
[----:B------:R-:W-:-:S05]  /*0380*/  VIADD R10, R9, 0x3 ;  /* 0x00000003090a7836 */ /* 0x000fca0000000000 */
[----:B------:R-:W-:Y:S01]  /*0390*/  ISETP.GE.AND P1, PT, R10, UR4, PT ;  /* 0x000000040a007c0c */ /* 0x000fe2000bf26270 */
[----:B------:R-:W-:-:S05]  /*03a0*/  VIADD R10, R9, 0x4 ;  /* 0x00000004090a7836 */ /* 0x000fca0000000000 */
[----:B------:R-:W-:Y:S01]  /*03b0*/  ISETP.GE.AND P5, PT, R10, UR4, PT ;  /* 0x000000040a007c0c */ /* 0x000fe2000bfa6270 */
[----:B------:R-:W-:-:S05]  /*03c0*/  VIADD R10, R9, 0x5 ;  /* 0x00000005090a7836 */ /* 0x000fca0000000000 */
[----:B------:R-:W-:Y:S01]  /*03d0*/  ISETP.GE.AND P6, PT, R10, UR4, PT ;  /* 0x000000040a007c0c */ /* 0x000fe2000bfc6270 */
[C---:B------:R-:W-:Y:S01]  /*03e0*/  VIADD R10, R9.reuse, 0x6 ;  /* 0x00000006090a7836 */ /* 0x040fe20000000000 */
[----:B------:R-:W4:Y:S04]  /*03f0*/  @!P1 LDG.E.U8 R12, desc[UR36][R4.64+0x2] ;  /* 0x00000224040c9981 */ /* 0x000f28000c1e1100 */
[----:B------:R-:W-:Y:S01]  /*0400*/  ISETP.GE.AND P4, PT, R10, UR4, PT ;  /* 0x000000040a007c0c */ /* 0x000fe2000bf86270 */
[----:B------:R-:W-:Y:S01]  /*0410*/  VIADD R10, R9, 0x7 ;  /* 0x00000007090a7836 */ /* 0x000fe20000000000 */
[----:B------:R-:W5:Y:S01]  /*0420*/  @!P5 LDG.E.U8 R13, desc[UR36][R4.64+0x3] ;  /* 0x00000324040dd981 */ /* 0x000f62000c1e1100 */
[C---:B------:R-:W-:Y:S01]  /*0430*/  @!P2 IADD3 R15, PT, PT, -R19.reuse, 0x18, RZ ;  /* 0x00000018130fa810 */ /* 0x040fe20007ffe1ff */
[----:B------:R-:W-:-:S02]  /*0440*/  @!P2 VIADD R19, R19, 0x8 ;  /* 0x000000081313a836 */ /* 0x000fc40000000000 */
[----:B------:R-:W-:Y:S02]  /*0450*/  ISETP.GE.AND P3, PT, R10, UR4, PT ;  /* 0x000000040a007c0c */ /* 0x000fe4000bf66270 */
[----:B------:R-:W5:Y:S01]  /*0460*/  @!P6 LDG.E.U8 R10, desc[UR36][R4.64+0x4] ;  /* 0x00000424040ae981 */ /* 0x000f62000c1e1100 */
[C---:B------:R-:W-:Y:S01]  /*0470*/  @!P0 IADD3 R20, PT, PT, -R19.reuse, 0x18, RZ ;  /* 0x0000001813148810 */ /* 0x040fe20007ffe1ff */
[----:B------:R-:W-:Y:S01]  /*0480*/  @!P0 VIADD R19, R19, 0x8 ;  /* 0x0000000813138836 */ /* 0x000fe20000000000 */
[----:B--2---:R-:W-:Y:S01]  /*0490*/  @!P2 SHF.L.U32 R25, R14, R15, RZ ;  /* 0x0000000f0e19a219 */ /* 0x004fe200000006ff */
[----:B------:R-:W-:Y:S01]  /*04a0*/  VIADD R14, R9, 0x8 ;  /* 0x00000008090e7836 */ /* 0x000fe20000000000 */
[----:B------:R-:W2:Y:S01]  /*04b0*/  @!P4 LDG.E.U8 R15, desc[UR36][R4.64+0x5] ;  /* 0x00000524040fc981 */ /* 0x000ea2000c1e1100 */
[----:B---3--:R-:W-:Y:S02]  /*04c0*/  @!P0 SHF.L.U32 R11, R11, R20, RZ ;  /* 0x000000140b0b8219 */ /* 0x008fe400000006ff */
[----:B------:R-:W-:Y:S01]  /*04d0*/  @!P2 IMAD.IADD R2, R2, 0x1, R25 ;  /* 0x000000010202a824 */ /* 0x000fe200078e0219 */
[----:B------:R-:W-:Y:S01]  /*04e0*/  ISETP.GE.AND P2, PT, R14, UR4, PT ;  /* 0x000000040e007c0c */ /* 0x000fe2000bf46270 */
[----:B------:R-:W-:Y:S01]  /*04f0*/  VIADD R14, R9, 0x9 ;  /* 0x00000009090e7836 */ /* 0x000fe20000000000 */
[----:B------:R-:W3:Y:S01]  /*0500*/  @!P3 LDG.E.U8 R20, desc[UR36][R4.64+0x6] ;  /* 0x000006240414b981 */ /* 0x000ee2000c1e1100 */
[----:B------:R-:W-:-:S03]  /*0510*/  @!P0 IMAD.IADD R2, R2, 0x1, R11 ;  /* 0x0000000102028824 */ /* 0x000fc600078e020b */
[----:B------:R-:W-:-:S07]  /*0520*/  ISETP.GE.AND P0, PT, R14, UR4, PT ;  /* 0x000000040e007c0c */ /* 0x000fce000bf06270 */
[----:B------:R-:W3:Y:S06]  /*0530*/  @!P2 LDG.E.U8 R14, desc[UR36][R4.64+0x7] ;  /* 0x00000724040ea981 */ /* 0x000eec000c1e1100 */
[----:B------:R-:W3:Y:S01]  /*0540*/  @!P0 LDG.E.U8 R11, desc[UR36][R4.64+0x8] ;  /* 0x00000824040b8981 */ /* 0x000ee2000c1e1100 */
[C---:B------:R-:W-:Y:S01]  /*0550*/  @!P1 IADD3 R25, PT, PT, -R19.reuse, 0x18, RZ ;  /* 0x0000001813199810 */ /* 0x040fe20007ffe1ff */
[----:B------:R-:W-:-:S03]  /*0560*/  @!P1 VIADD R19, R19, 0x8 ;  /* 0x0000000813139836 */ /* 0x000fc60000000000 */
[----:B----4-:R-:W-:Y:S01]  /*0570*/  @!P1 SHF.L.U32 R25, R12, R25, RZ ;  /* 0x000000190c199219 */ /* 0x010fe200000006ff */
[----:B------:R-:W-:Y:S01]  /*0580*/  VIADD R12, R9, 0xa ;  /* 0x0000000a090c7836 */ /* 0x000fe20000000000 */
[C---:B------:R-:W-:Y:S01]  /*0590*/  @!P5 IADD3 R24, PT, PT, -R19.reuse, 0x18, RZ ;  /* 0x000000181318d810 */ /* 0x040fe20007ffe1ff */
[----:B------:R-:W-:Y:S02]  /*05a0*/  @!P5 VIADD R19, R19, 0x8 ;  /* 0x000000081313d836 */ /* 0x000fe40000000000 */
[----:B------:R-:W-:Y:S01]  /*05b0*/  @!P1 IMAD.IADD R2, R2, 0x1, R25 ;  /* 0x0000000102029824 */ /* 0x000fe200078e0219 */
[----:B-----5:R-:W-:Y:S02]  /*05c0*/  @!P5 SHF.L.U32 R13, R13, R24, RZ ;  /* 0x000000180d0dd219 */ /* 0x020fe400000006ff */
[C---:B------:R-:W-:Y:S01]  /*05d0*/  @!P6 IADD3 R25, PT, PT, -R19.reuse, 0x18, RZ ;  /* 0x000000181319e810 */ /* 0x040fe20007ffe1ff */
[----:B------:R-:W-:Y:S01]  /*05e0*/  @!P6 VIADD R19, R19, 0x8 ;  /* 0x000000081313e836 */ /* 0x000fe20000000000 */
[----:B------:R-:W-:Y:S01]  /*05f0*/  ISETP.GE.AND P1, PT, R12, UR4, PT ;  /* 0x000000040c007c0c */ /* 0x000fe2000bf26270 */
[----:B------:R-:W-:Y:S01]  /*0600*/  @!P5 IMAD.IADD R2, R2, 0x1, R13 ;  /* 0x000000010202d824 */ /* 0x000fe200078e020d */
[----:B------:R-:W-:Y:S01]  /*0610*/  @!P6 SHF.L.U32 R13, R10, R25, RZ ;  /* 0x000000190a0de219 */ /* 0x000fe200000006ff */
[----:B------:R-:W-:Y:S01]  /*0620*/  VIADD R12, R9, 0xb ;  /* 0x0000000b090c7836 */ /* 0x000fe20000000000 */
[C---:B------:R-:W-:Y:S01]  /*0630*/  @!P4 IADD3 R10, PT, PT, -R19.reuse, 0x18, RZ ;  /* 0x00000018130ac810 */ /* 0x040fe20007ffe1ff */
[----:B------:R-:W-:-:S02]  /*0640*/  @!P4 VIADD R19, R19, 0x8 ;  /* 0x000000081313c836 */ /* 0x000fc40000000000 */
[----:B------:R-:W-:Y:S01]  /*0650*/  @!P6 IMAD.IADD R2, R2, 0x1, R13 ;  /* 0x000000010202e824 */ /* 0x000fe200078e020d */
[----:B------:R-:W-:Y:S02]  /*0660*/  ISETP.GE.AND P5, PT, R12, UR4, PT ;  /* 0x000000040c007c0c */ /* 0x000fe4000bfa6270 */
[C---:B------:R-:W-:Y:S01]  /*0670*/  @!P3 IADD3 R13, PT, PT, -R19.reuse, 0x18, RZ ;  /* 0x00000018130db810 */ /* 0x040fe20007ffe1ff */
[----:B------:R-:W-:Y:S02]  /*0680*/  @!P3 VIADD R19, R19, 0x8 ;  /* 0x000000081313b836 */ /* 0x000fe40000000000 */
[----:B------:R-:W4:Y:S01]  /*0690*/  @!P1 LDG.E.U8 R12, desc[UR36][R4.64+0x9] ;  /* 0x00000924040c9981 */ /* 0x000f22000c1e1100 */
[----:B--2---:R-:W-:Y:S01]  /*06a0*/  @!P4 SHF.L.U32 R15, R15, R10, RZ ;  /* 0x0000000a0f0fc219 */ /* 0x004fe200000006ff */
[----:B------:R-:W-:-:S04]  /*06b0*/  VIADD R10, R9, 0xc ;  /* 0x0000000c090a7836 */ /* 0x000fc80000000000 */
[----:B------:R-:W-:Y:S01]  /*06c0*/  @!P4 IMAD.IADD R2, R2, 0x1, R15 ;  /* 0x000000010202c824 */ /* 0x000fe200078e020f */
[----:B------:R-:W-:Y:S01]  /*06d0*/  ISETP.GE.AND P4, PT, R10, UR4, PT ;  /* 0x000000040a007c0c */ /* 0x000fe2000bf86270 */
[----:B------:R-:W-:Y:S01]  /*06e0*/  VIADD R10, R9, 0xd ;  /* 0x0000000d090a7836 */ /* 0x000fe20000000000 */
[----:B---3--:R-:W-:Y:S02]  /*06f0*/  @!P3 SHF.L.U32 R13, R20, R13, RZ ;  /* 0x0000000d140db219 */ /* 0x008fe400000006ff */
[----:B------:R-:W-:Y:S02]  /*0700*/  @!P2 IADD3 R15, PT, PT, -R19, 0x18, RZ ;  /* 0x00000018130fa810 */ /* 0x000fe40007ffe1ff */
[----:B------:R-:W-:Y:S01]  /*0710*/  ISETP.GE.AND P6, PT, R10, UR4, PT ;  /* 0x000000040a007c0c */ /* 0x000fe2000bfc6270 */
[----:B------:R-:W-:Y:S01]  /*0720*/  @!P3 IMAD.IADD R2, R2, 0x1, R13 ;  /* 0x000000010202b824 */ /* 0x000fe200078e020d */
[----:B------:R-:W2:Y:S01]  /*0730*/  @!P5 LDG.E.U8 R10, desc[UR36][R4.64+0xa] ;  /* 0x00000a24040ad981 */ /* 0x000ea2000c1e1100 */
[----:B------:R-:W-:-:S02]  /*0740*/  VIADD R13, R9, 0xe ;  /* 0x0000000e090d7836 */ /* 0x000fc40000000000 */
[----:B------:R-:W-:Y:S01]  /*0750*/  @!P2 VIADD R19, R19, 0x8 ;  /* 0x000000081313a836 */ /* 0x000fe20000000000 */
[----:B------:R-:W-:Y:S02]  /*0760*/  @!P2 SHF.L.U32 R15, R14, R15, RZ ;  /* 0x0000000f0e0fa219 */ /* 0x000fe400000006ff */
[----:B------:R-:W-:Y:S01]  /*0770*/  ISETP.GE.AND P3, PT, R13, UR4, PT ;  /* 0x000000040d007c0c */ /* 0x000fe2000bf66270 */
[----:B------:R-:W-:Y:S01]  /*0780*/  VIADD R14, R9, 0xf ;  /* 0x0000000f090e7836 */ /* 0x000fe20000000000 */
[----:B------:R-:W-:Y:S01]  /*0790*/  @!P0 IADD3 R20, PT, PT, -R19, 0x18, RZ ;  /* 0x0000001813148810 */ /* 0x000fe20007ffe1ff */
[----:B------:R-:W-:Y:S01]  /*07a0*/  @!P2 IMAD.IADD R2, R2, 0x1, R15 ;  /* 0x000000010202a824 */ /* 0x000fe200078e020f */
[----:B------:R-:W3:Y:S01]  /*07b0*/  @!P4 LDG.E.U8 R13, desc[UR36][R4.64+0xb] ;  /* 0x00000b24040dc981 */ /* 0x000ee2000c1e1100 */
[----:B------:R-:W-:Y:S01]  /*07c0*/  VIADD R9, R9, 0x10 ;  /* 0x0000001009097836 */ /* 0x000fe20000000000 */
[----:B------:R-:W-:Y:S02]  /*07d0*/  @!P0 SHF.L.U32 R11, R11, R20, RZ ;  /* 0x000000140b0b8219 */ /* 0x000fe400000006ff */
[----:B------:R-:W-:Y:S01]  /*07e0*/  ISETP.GE.AND P2, PT, R14, UR4, PT ;  /* 0x000000040e007c0c */ /* 0x000fe2000bf46270 */
[----:B------:R-:W-:Y:S01]  /*07f0*/  @!P0 VIADD R19, R19, 0x8 ;  /* 0x0000000813138836 */ /* 0x000fe20000000000 */
[----:B------:R-:W5:Y:S01]  /*0800*/  @!P6 LDG.E.U8 R20, desc[UR36][R4.64+0xc] ;  /* 0x00000c240414e981 */ /* 0x000f62000c1e1100 */
[----:B------:R-:W-:Y:S01]  /*0810*/  @!P0 IMAD.IADD R2, R2, 0x1, R11 ;  /* 0x0000000102028824 */ /* 0x000fe200078e020b */
[----:B------:R-:W-:-:S02]  /*0820*/  ISETP.GE.AND P0, PT, R9, UR4, PT ;  /* 0x0000000409007c0c */ /* 0x000fc4000bf06270 */
[----:B------:R-:W5:Y:S07]  /*0830*/  @!P3 LDG.E.U8 R15, desc[UR36][R4.64+0xd] ;  /* 0x00000d24040fb981 */ /* 0x000f6e000c1e1100 */
[----:B------:R-:W5:Y:S04]  /*0840*/  @!P2 LDG.E.U8 R11, desc[UR36][R4.64+0xe] ;  /* 0x00000e24040ba981 */ /* 0x000f68000c1e1100 */
[----:B------:R0:W5:Y:S01]  /*0850*/  @!P0 LDG.E.U8 R14, desc[UR36][R4.64+0xf] ;  /* 0x00000f24040e8981 */ /* 0x000162000c1e1100 */
[C---:B------:R-:W-:Y:S01]  /*0860*/  @!P1 IADD3 R25, PT, PT, -R19.reuse, 0x18, RZ ;  /* 0x0000001813199810 */ /* 0x040fe20007ffe1ff */
[----:B------:R-:W-:-:S03]  /*0870*/  @!P1 VIADD R19, R19, 0x8 ;  /* 0x0000000813139836 */ /* 0x000fc60000000000 */
[----:B----4-:R-:W-:Y:S02]  /*0880*/  @!P1 SHF.L.U32 R25, R12, R25, RZ ;  /* 0x000000190c199219 */ /* 0x010fe400000006ff */
[C---:B------:R-:W-:Y:S01]  /*0890*/  @!P5 IADD3 R27, PT, PT, -R19.reuse, 0x18, RZ ;  /* 0x00000018131bd810 */ /* 0x040fe20007ffe1ff */
[----:B------:R-:W-:Y:S02]  /*08a0*/  @!P5 VIADD R19, R19, 0x8 ;  /* 0x000000081313d836 */ /* 0x000fe40000000000 */
[----:B------:R-:W-:Y:S02]  /*08b0*/  @!P1 IMAD.IADD R2, R2, 0x1, R25 ;  /* 0x0000000102029824 */ /* 0x000fe400078e0219 */
[----:B------:R-:W-:-:S05]  /*08c0*/  VIADD R8, R8, 0x10 ;  /* 0x0000001008087836 */ /* 0x000fca0000000000 */
[----:B------:R-:W-:Y:S02]  /*08d0*/  ISETP.NE.AND P1, PT, R8, RZ, PT ;  /* 0x000000ff0800720c */ /* 0x000fe40003f25270 */
[----:B--2---:R-:W-:Y:S02]  /*08e0*/  @!P5 SHF.L.U32 R25, R10, R27, RZ ;  /* 0x0000001b0a19d219 */ /* 0x004fe400000006ff */
[C---:B------:R-:W-:Y:S01]  /*08f0*/  @!P4 IADD3 R10, PT, PT, -R19.reuse, 0x18, RZ ;  /* 0x00000018130ac810 */ /* 0x040fe20007ffe1ff */
[----:B------:R-:W-:-:S05]  /*0900*/  @!P4 VIADD R19, R19, 0x8 ;  /* 0x000000081313c836 */ /* 0x000fca0000000000 */
[C---:B0-----:R-:W-:Y:S01]  /*0910*/  @!P6 IADD3 R5, PT, PT, -R19.reuse, 0x18, RZ ;  /* 0x000000181305e810 */ /* 0x041fe20007ffe1ff */
[----:B------:R-:W-:Y:S01]  /*0920*/  @!P6 VIADD R19, R19, 0x8 ;  /* 0x000000081313e836 */ /* 0x000fe20000000000 */
[----:B---3--:R-:W-:Y:S01]  /*0930*/  @!P4 SHF.L.U32 R13, R13, R10, RZ ;  /* 0x0000000a0d0dc219 */ /* 0x008fe200000006ff */
[----:B------:R-:W-:-:S03]  /*0940*/  @!P5 IMAD.IADD R2, R2, 0x1, R25 ;  /* 0x000000010202d824 */ /* 0x000fc600078e0219 */
[C---:B------:R-:W-:Y:S01]  /*0950*/  @!P3 IADD3 R4, PT, PT, -R19.reuse, 0x18, RZ ;  /* 0x000000181304b810 */ /* 0x040fe20007ffe1ff */
[----:B------:R-:W-:Y:S01]  /*0960*/  @!P3 VIADD R19, R19, 0x8 ;  /* 0x000000081313b836 */ /* 0x000fe20000000000 */
[----:B-----5:R-:W-:Y:S01]  /*0970*/  @!P6 SHF.L.U32 R5, R20, R5, RZ ;  /* 0x000000051405e219 */ /* 0x020fe200000006ff */
[----:B------:R-:W-:Y:S01]  /*0980*/  @!P4 IMAD.IADD R2, R2, 0x1, R13 ;  /* 0x000000010202c824 */ /* 0x000fe200078e020d */
[----:B------:R-:W-:Y:S02]  /*0990*/  @!P3 SHF.L.U32 R15, R15, R4, RZ ;  /* 0x000000040f0fb219 */ /* 0x000fe400000006ff */
[C---:B------:R-:W-:Y:S01]  /*09a0*/  @!P2 IADD3 R4, PT, PT, -R19.reuse, 0x18, RZ ;  /* 0x000000181304a810 */ /* 0x040fe20007ffe1ff */
[----:B------:R-:W-:Y:S02]  /*09b0*/  @!P2 VIADD R19, R19, 0x8 ;  /* 0x000000081313a836 */ /* 0x000fe40000000000 */
[----:B------:R-:W-:Y:S01]  /*09c0*/  @!P6 IMAD.IADD R2, R2, 0x1, R5 ;  /* 0x000000010202e824 */ /* 0x000fe200078e0205 */
[----:B------:R-:W-:-:S02]  /*09d0*/  @!P2 SHF.L.U32 R11, R11, R4, RZ ;  /* 0x000000040b0ba219 */ /* 0x000fc400000006ff */
[----:B------:R-:W-:Y:S01]  /*09e0*/  @!P0 IADD3 R5, PT, PT, -R19, 0x18, RZ ;  /* 0x0000001813058810 */ /* 0x000fe20007ffe1ff */
[----:B------:R-:W-:-:S03]  /*09f0*/  @!P3 IMAD.IADD R2, R2, 0x1, R15 ;  /* 0x000000010202b824 */ /* 0x000fc600078e020f */
[----:B------:R-:W-:Y:S01]  /*0a00*/  @!P0 SHF.L.U32 R5, R14, R5, RZ ;  /* 0x000000050e058219 */ /* 0x000fe200000006ff */
[----:B------:R-:W-:Y:S02]  /*0a10*/  @!P2 IMAD.IADD R2, R2, 0x1, R11 ;  /* 0x000000010202a824 */ /* 0x000fe400078e020b */
[----:B------:R-:W-:Y:S02]  /*0a20*/  @!P0 VIADD R19, R19, 0x8 ;  /* 0x0000000813138836 */ /* 0x000fe40000000000 */
[----:B------:R-:W-:Y:S01]  /*0a30*/  @!P0 IMAD.IADD R2, R2, 0x1, R5 ;  /* 0x0000000102028824 */ /* 0x000fe200078e0205 */
[----:B------:R-:W-:Y:S06]  /*0a40*/  @P1 BRA `(.L_x_44) ;  /* 0xfffffff8002c1947 */ /* 0x000fec000383ffff */
[----:B------:R-:W-:Y:S05]  /*0a50*/  BSYNC.RECONVERGENT B2 ;  /* 0x0000000000027941 */ /* 0x000fea0003800200 */
.L_x_43:
[----:B------:R-:W-:-:S07]  /*0a60*/  VIADD R8, R9, 0x1 ;  /* 0x0000000109087836 */ /* 0x000fce0000000000 */
.L_x_42:
[----:B------:R-:W-:Y:S05]  /*0a70*/  BSYNC.RECONVERGENT B1 ;  /* 0x0000000000017941 */ /* 0x000fea0003800200 */
.L_x_41:
[----:B------:R-:W-:-:S13]  /*0a80*/  ISETP.NE.AND P0, PT, R21, RZ, PT ;  /* 0x000000ff1500720c */ /* 0x000fda0003f05270 */
[----:B------:R-:W-:Y:S05]  /*0a90*/  @!P0 BRA `(.L_x_40) ;  /* 0x0000000400d88947 */ /* 0x000fea0003800000 */
[----:B------:R-:W-:Y:S01]  /*0aa0*/  ISETP.GE.U32.AND P1, PT, R21, 0x8, PT ;  /* 0x000000081500780c */ /* 0x000fe20003f26070 */
[----:B------:R-:W-:Y:S01]  /*0ab0*/  BSSY.RECONVERGENT B1, `(.L_x_45) ;  /* 0x000003f000017945 */ /* 0x000fe20003800200 */
[----:B------:R-:W-:-:S04]  /*0ac0*/  LOP3.LUT R13, R3, 0x7, RZ, 0xc0, !PT ;  /* 0x00000007030d7812 */ /* 0x000fc800078ec0ff */
[----:B------:R-:W-:-:S07]  /*0ad0*/  ISETP.NE.AND P0, PT, R13, RZ, PT ;  /* 0x000000ff0d00720c */ /* 0x000fce0003f05270 */
[----:B------:R-:W-:Y:S06]  /*0ae0*/  @!P1 BRA `(.L_x_46) ;  /* 0x0000000000ec9947 */ /* 0x000fec0003800000 */
[----:B------:R-:W0:Y:S01]  /*0af0*/  LDCU.64 UR6, c[0x0][0x388] ;  /* 0x00007100ff0677ac */ /* 0x000e220008000a00 */
[C---:B------:R-:W-:Y:S01]  /*0b00*/  ISETP.GE.AND P6, PT, R8.reuse, UR4, PT ;  /* 0x0000000408007c0c */ /* 0x040fe2000bfc6270 */
[----:B------:R-:W-:-:S05]  /*0b10*/  VIADD R5, R8, 0x1 ;  /* 0x0000000108057836 */ /* 0x000fca0000000000 */
[----:B------:R-:W-:Y:S02]  /*0b20*/  ISETP.GE.AND P1, PT, R5, UR4, PT ;  /* 0x0000000405007c0c */ /* 0x000fe4000bf26270 */
[----:B0-----:R-:W-:-:S04]  /*0b30*/  IADD3 R4, P2, PT, R8, UR6, RZ ;  /* 0x0000000608047c10 */ /* 0x001fc8000ff5e0ff */
[----:B------:R-:W-:-:S05]  /*0b40*/  LEA.HI.X.SX32 R5, R8, UR7, 0x1, P2 ;  /* 0x0000000708057c11 */ /* 0x000fca00090f0eff */
[----:B------:R-:W2:Y:S04]  /*0b50*/  @!P6 LDG.E.U8 R9, desc[UR36][R4.64] ;  /* 0x000000240409e981 */ /* 0x000ea8000c1e1100 */
[----:B------:R-:W3:Y:S01]  /*0b60*/  @!P1 LDG.E.U8 R10, desc[UR36][R4.64+0x1] ;  /* 0x00000124040a9981 */ /* 0x000ee2000c1e1100 */
[C---:B------:R-:W-:Y:S01]  /*0b70*/  VIADD R11, R8.reuse, 0x2 ;  /* 0x00000002080b7836 */ /* 0x040fe20000000000 */
[C---:B------:R-:W-:Y:S01]  /*0b80*/  @!P6 IADD3 R14, PT, PT, -R19.reuse, 0x18, RZ ;  /* 0x00000018130ee810 */ /* 0x040fe20007ffe1ff */
[C---:B------:R-:W-:Y:S02]  /*0b90*/  VIADD R12, R8.reuse, 0x5 ;  /* 0x00000005080c7836 */ /* 0x040fe40000000000 */
[----:B------:R-:W-:Y:S01]  /*0ba0*/  @!P6 VIADD R19, R19, 0x8 ;  /* 0x000000081313e836 */ /* 0x000fe20000000000 */
[----:B------:R-:W-:Y:S01]  /*0bb0*/  ISETP.GE.AND P2, PT, R11, UR4, PT ;  /* 0x000000040b007c0c */ /* 0x000fe2000bf46270 */
[----:B------:R-:W-:Y:S01]  /*0bc0*/  VIADD R11, R8, 0x3 ;  /* 0x00000003080b7836 */ /* 0x000fe20000000000 */
[----:B------:R-:W-:-:S02]  /*0bd0*/  ISETP.GE.AND P5, PT, R12, UR4, PT ;  /* 0x000000040c007c0c */ /* 0x000fc4000bfa6270 */
[----:B------:R-:W-:Y:S02]  /*0be0*/  @!P1 IADD3 R15, PT, PT, -R19, 0x18, RZ ;  /* 0x00000018130f9810 */ /* 0x000fe40007ffe1ff */
[----:B------:R-:W-:Y:S01]  /*0bf0*/  ISETP.GE.AND P3, PT, R11, UR4, PT ;  /* 0x000000040b007c0c */ /* 0x000fe2000bf66270 */
[----:B------:R-:W-:-:S05]  /*0c00*/  VIADD R11, R8, 0x4 ;  /* 0x00000004080b7836 */ /* 0x000fca0000000000 */
[----:B------:R-:W-:Y:S02]  /*0c10*/  ISETP.GE.AND P4, PT, R11, UR4, PT ;  /* 0x000000040b007c0c */ /* 0x000fe4000bf86270 */
[----:B------:R-:W4:Y:S05]  /*0c20*/  @!P2 LDG.E.U8 R11, desc[UR36][R4.64+0x2] ;  /* 0x00000224040ba981 */ /* 0x000f2a000c1e1100 */
[----:B------:R-:W5:Y:S01]  /*0c30*/  @!P3 LDG.E.U8 R12, desc[UR36][R4.64+0x3] ;  /* 0x00000324040cb981 */ /* 0x000f62000c1e1100 */
[----:B------:R-:W-:Y:S01]  /*0c40*/  @!P1 VIADD R19, R19, 0x8 ;  /* 0x0000000813139836 */ /* 0x000fe20000000000 */
[----:B--2---:R-:W-:Y:S01]  /*0c50*/  @!P6 SHF.L.U32 R9, R9, R14, RZ ;  /* 0x0000000e0909e219 */ /* 0x004fe200000006ff */
[----:B------:R-:W-:-:S04]  /*0c60*/  VIADD R14, R8, 0x6 ;  /* 0x00000006080e7836 */ /* 0x000fc80000000000 */
[----:B------:R-:W-:Y:S01]  /*0c70*/  @!P6 IMAD.IADD R2, R2, 0x1, R9 ;  /* 0x000000010202e824 */ /* 0x000fe200078e0209 */
[----:B---3--:R-:W-:Y:S01]  /*0c80*/  @!P1 SHF.L.U32 R9, R10, R15, RZ ;  /* 0x0000000f0a099219 */ /* 0x008fe200000006ff */
[----:B------:R-:W-:Y:S01]  /*0c90*/  VIADD R10, R8, 0x7 ;  /* 0x00000007080a7836 */ /* 0x000fe20000000000 */
[----:B------:R-:W-:Y:S01]  /*0ca0*/  ISETP.GE.AND P6, PT, R14, UR4, PT ;  /* 0x000000040e007c0c */ /* 0x000fe2000bfc6270 */
[----:B------:R-:W2:Y:S02]  /*0cb0*/  @!P5 LDG.E.U8 R15, desc[UR36][R4.64+0x5] ;  /* 0x00000524040fd981 */ /* 0x000ea4000c1e1100 */
[----:B------:R-:W-:Y:S01]  /*0cc0*/  @!P1 IMAD.IADD R2, R2, 0x1, R9 ;  /* 0x0000000102029824 */ /* 0x000fe200078e0209 */
[----:B------:R-:W-:Y:S01]  /*0cd0*/  ISETP.GE.AND P1, PT, R10, UR4, PT ;  /* 0x000000040a007c0c */ /* 0x000fe2000bf26270 */
[----:B------:R-:W3:Y:S08]  /*0ce0*/  @!P4 LDG.E.U8 R14, desc[UR36][R4.64+0x4] ;  /* 0x00000424040ec981 */ /* 0x000ef0000c1e1100 */
[----:B------:R-:W3:Y:S04]  /*0cf0*/  @!P6 LDG.E.U8 R9, desc[UR36][R4.64+0x6] ;  /* 0x000006240409e981 */ /* 0x000ee8000c1e1100 */
[----:B------:R0:W3:Y:S01]  /*0d00*/  @!P1 LDG.E.U8 R10, desc[UR36][R4.64+0x7] ;  /* 0x00000724040a9981 */ /* 0x0000e2000c1e1100 */
[C---:B------:R-:W-:Y:S01]  /*0d10*/  @!P2 IADD3 R20, PT, PT, -R19.reuse, 0x18, RZ ;  /* 0x000000181314a810 */ /* 0x040fe20007ffe1ff */
[----:B------:R-:W-:-:S03]  /*0d20*/  @!P2 VIADD R19, R19, 0x8 ;  /* 0x000000081313a836 */ /* 0x000fc60000000000 */
[----:B----4-:R-:W-:Y:S02]  /*0d30*/  @!P2 SHF.L.U32 R11, R11, R20, RZ ;  /* 0x000000140b0ba219 */ /* 0x010fe400000006ff */
[C---:B------:R-:W-:Y:S01]  /*0d40*/  @!P3 IADD3 R21, PT, PT, -R19.reuse, 0x18, RZ ;  /* 0x000000181315b810 */ /* 0x040fe20007ffe1ff */
[----:B------:R-:W-:Y:S02]  /*0d50*/  @!P3 VIADD R19, R19, 0x8 ;  /* 0x000000081313b836 */ /* 0x000fe40000000000 */
[----:B------:R-:W-:Y:S01]  /*0d60*/  @!P2 IMAD.IADD R2, R2, 0x1, R11 ;  /* 0x000000010202a824 */ /* 0x000fe200078e020b */
[----:B-----5:R-:W-:Y:S02]  /*0d70*/  @!P3 SHF.L.U32 R11, R12, R21, RZ ;  /* 0x000000150c0bb219 */ /* 0x020fe400000006ff */
[C---:B------:R-:W-:Y:S01]  /*0d80*/  @!P4 IADD3 R21, PT, PT, -R19.reuse, 0x18, RZ ;  /* 0x000000181315c810 */ /* 0x040fe20007ffe1ff */
[----:B------:R-:W-:-:S05]  /*0d90*/  @!P4 VIADD R19, R19, 0x8 ;  /* 0x000000081313c836 */ /* 0x000fca0000000000 */
[C---:B0-----:R-:W-:Y:S01]  /*0da0*/  @!P5 IADD3 R4, PT, PT, -R19.reuse, 0x18, RZ ;  /* 0x000000181304d810 */ /* 0x041fe20007ffe1ff */
[----:B------:R-:W-:Y:S02]  /*0db0*/  @!P5 VIADD R19, R19, 0x8 ;  /* 0x000000081313d836 */ /* 0x000fe40000000000 */
[----:B------:R-:W-:Y:S02]  /*0dc0*/  @!P3 IMAD.IADD R2, R2, 0x1, R11 ;  /* 0x000000010202b824 */ /* 0x000fe400078e020b */
[----:B------:R-:W-:Y:S01]  /*0dd0*/  VIADD R8, R8, 0x8 ;  /* 0x0000000808087836 */ /* 0x000fe20000000000 */
[----:B--2---:R-:W-:Y:S02]  /*0de0*/  @!P5 SHF.L.U32 R15, R15, R4, RZ ;  /* 0x000000040f0fd219 */ /* 0x004fe400000006ff */
[C---:B------:R-:W-:Y:S02]  /*0df0*/  @!P6 IADD3 R4, PT, PT, -R19.reuse, 0x18, RZ ;  /* 0x000000181304e810 */ /* 0x040fe40007ffe1ff */
[----:B---3--:R-:W-:Y:S01]  /*0e00*/  @!P4 SHF.L.U32 R5, R14, R21, RZ ;  /* 0x000000150e05c219 */ /* 0x008fe200000006ff */
[----:B------:R-:W-:-:S04]  /*0e10*/  @!P6 VIADD R19, R19, 0x8 ;  /* 0x000000081313e836 */ /* 0x000fc80000000000 */
[----:B------:R-:W-:Y:S01]  /*0e20*/  @!P4 IMAD.IADD R2, R2, 0x1, R5 ;  /* 0x000000010202c824 */ /* 0x000fe200078e0205 */
[----:B------:R-:W-:Y:S02]  /*0e30*/  @!P1 IADD3 R5, PT, PT, -R19, 0x18, RZ ;  /* 0x0000001813059810 */ /* 0x000fe40007ffe1ff */
[----:B------:R-:W-:Y:S01]  /*0e40*/  @!P6 SHF.L.U32 R9, R9, R4, RZ ;  /* 0x000000040909e219 */ /* 0x000fe200000006ff */
[----:B------:R-:W-:Y:S01]  /*0e50*/  @!P5 IMAD.IADD R2, R2, 0x1, R15 ;  /* 0x000000010202d824 */ /* 0x000fe200078e020f */
[----:B------:R-:W-:-:S03]  /*0e60*/  @!P1 SHF.L.U32 R5, R10, R5, RZ ;  /* 0x000000050a059219 */ /* 0x000fc600000006ff */
[----:B------:R-:W-:Y:S02]  /*0e70*/  @!P6 IMAD.IADD R2, R2, 0x1, R9 ;  /* 0x000000010202e824 */ /* 0x000fe400078e0209 */
[----:B------:R-:W-:Y:S02]  /*0e80*/  @!P1 VIADD R19, R19, 0x8 ;  /* 0x0000000813139836 */ /* 0x000fe40000000000 */
[----:B------:R-:W-:-:S07]  /*0e90*/  @!P1 IMAD.IADD R2, R2, 0x1, R5 ;  /* 0x0000000102029824 */ /* 0x000fce00078e0205 */
.L_x_46:
[----:B------:R-:W-:Y:S05]  /*0ea0*/  BSYNC.RECONVERGENT B1 ;  /* 0x0000000000017941 */ /* 0x000fea0003800200 */
.L_x_45:
        /* <DEDUP_REMOVED lines=8> */
[C---:B------:R-:W-:Y:S02]  /*0f30*/  VIADD R5, R8.reuse, 0x1 ;  /* 0x0000000108057836 */ /* 0x040fe40000000000 */
[C---:B------:R-:W-:Y:S02]  /*0f40*/  VIADD R9, R8.reuse, 0x2 ;  /* 0x0000000208097836 */ /* 0x040fe40000000000 */
[C---:B------:R-:W-:Y:S01]  /*0f50*/  VIADD R10, R8.reuse, 0x3 ;  /* 0x00000003080a7836 */ /* 0x040fe20000000000 */
[----:B------:R-:W-:Y:S02]  /*0f60*/  ISETP.GE.AND P3, PT, R5, UR4, PT ;  /* 0x0000000405007c0c */ /* 0x000fe4000bf66270 */
[----:B0-----:R-:W-:-:S04]  /*0f70*/  IADD3 R4, P2, PT, R8, UR6, RZ ;  /* 0x0000000608047c10 */ /* 0x001fc8000ff5e0ff */
[----:B------:R-:W-:Y:S02]  /*0f80*/  LEA.HI.X.SX32 R5, R8, UR7, 0x1, P2 ;  /* 0x0000000708057c11 */ /* 0x000fe400090f0eff */
[----:B------:R-:W-:-:S03]  /*0f90*/  ISETP.GE.AND P2, PT, R9, UR4, PT ;  /* 0x0000000409007c0c */ /* 0x000fc6000bf46270 */
[----:B------:R-:W2:Y:S01]  /*0fa0*/  @!P0 LDG.E.U8 R9, desc[UR36][R4.64] ;  /* 0x0000002404098981 */ /* 0x000ea2000c1e1100 */
[----:B------:R-:W-:-:S03]  /*0fb0*/  ISETP.GE.AND P4, PT, R10, UR4, PT ;  /* 0x000000040a007c0c */ /* 0x000fc6000bf86270 */
[----:B------:R-:W3:Y:S06]  /*0fc0*/  @!P3 LDG.E.U8 R10, desc[UR36][R4.64+0x1] ;  /* 0x00000124040ab981 */ /* 0x000eec000c1e1100 */
[----:B------:R-:W4:Y:S04]  /*0fd0*/  @!P2 LDG.E.U8 R11, desc[UR36][R4.64+0x2] ;  /* 0x00000224040ba981 */ /* 0x000f28000c1e1100 */
[----:B------:R0:W5:Y:S01]  /*0fe0*/  @!P4 LDG.E.U8 R12, desc[UR36][R4.64+0x3] ;  /* 0x00000324040cc981 */ /* 0x000162000c1e1100 */
[C---:B------:R-:W-:Y:S01]  /*0ff0*/  @!P0 IADD3 R14, PT, PT, -R19.reuse, 0x18, RZ ;  /* 0x00000018130e8810 */ /* 0x040fe20007ffe1ff */
[----:B------:R-:W-:-:S02]  /*1000*/  @!P0 VIADD R19, R19, 0x8 ;  /* 0x0000000813138836 */ /* 0x000fc40000000000 */
[----:B------:R-:W-:-:S03]  /*1010*/  VIADD R8, R8, 0x4 ;  /* 0x0000000408087836 */ /* 0x000fc60000000000 */
[C---:B------:R-:W-:Y:S01]  /*1020*/  @!P3 IADD3 R13, PT, PT, -R19.reuse, 0x18, RZ ;  /* 0x00000018130db810 */ /* 0x040fe20007ffe1ff */
[----:B------:R-:W-:Y:S01]  /*1030*/  @!P3 VIADD R19, R19, 0x8 ;  /* 0x000000081313b836 */ /* 0x000fe20000000000 */
[----:B--2---:R-:W-:-:S05]  /*1040*/  @!P0 SHF.L.U32 R9, R9, R14, RZ ;  /* 0x0000000e09098219 */ /* 0x004fca00000006ff */
[----:B------:R-:W-:Y:S01]  /*1050*/  @!P0 IMAD.IADD R2, R2, 0x1, R9 ;  /* 0x0000000102028824 */ /* 0x000fe200078e0209 */
[----:B---3--:R-:W-:Y:S02]  /*1060*/  @!P3 SHF.L.U32 R9, R10, R13, RZ ;  /* 0x0000000d0a09b219 */ /* 0x008fe400000006ff */
[C---:B------:R-:W-:Y:S01]  /*1070*/  @!P2 IADD3 R10, PT, PT, -R19.reuse, 0x18, RZ ;  /* 0x00000018130aa810 */ /* 0x040fe20007ffe1ff */
[----:B------:R-:W-:Y:S02]  /*1080*/  @!P2 VIADD R19, R19, 0x8 ;  /* 0x000000081313a836 */ /* 0x000fe40000000000 */
[----:B------:R-:W-:Y:S01]  /*1090*/  @!P3 IMAD.IADD R2, R2, 0x1, R9 ;  /* 0x000000010202b824 */ /* 0x000fe200078e0209 */
[----:B----4-:R-:W-:Y:S02]  /*10a0*/  @!P2 SHF.L.U32 R11, R11, R10, RZ ;  /* 0x0000000a0b0ba219 */ /* 0x010fe400000006ff */
[C---:B0-----:R-:W-:Y:S01]  /*10b0*/  @!P4 IADD3 R5, PT, PT, -R19.reuse, 0x18, RZ ;  /* 0x000000181305c810 */ /* 0x041fe20007ffe1ff */
[----:B------:R-:W-:-:S02]  /*10c0*/  @!P4 VIADD R19, R19, 0x8 ;  /* 0x000000081313c836 */ /* 0x000fc40000000000 */
[----:B------:R-:W-:Y:S01]  /*10d0*/  @!P2 IMAD.IADD R2, R2, 0x1, R11 ;  /* 0x000000010202a824 */ /* 0x000fe200078e020b */
[----:B-----5:R-:W-:-:S05]  /*10e0*/  @!P4 SHF.L.U32 R5, R12, R5, RZ ;  /* 0x000000050c05c219 */ /* 0x020fca00000006ff */
[----:B------:R-:W-:-:S07]  /*10f0*/  @!P4 IMAD.IADD R2, R2, 0x1, R5 ;  /* 0x000000010202c824 */ /* 0x000fce00078e0205 */
.L_x_48:
[----:B------:R-:W-:Y:S05]  /*1100*/  BSYNC.RECONVERGENT B1 ;  /* 0x0000000000017941 */ /* 0x000fea0003800200 */
.L_x_47:
[----:B------:R-:W-:Y:S05]  /*1110*/  @!P1 BRA `(.L_x_40) ;  /* 0x0000000000389947 */ /* 0x000fea0003800000 */
[----:B------:R-:W-:-:S07]  /*1120*/  IMAD.MOV R3, RZ, RZ, -R3 ;  /* 0x000000ffff037224 */ /* 0x000fce00078e0a03 */
.L_x_49:
[----:B------:R-:W-:-:S13]  /*1130*/  ISETP.GE.AND P0, PT, R8, UR4, PT ;  /* 0x0000000408007c0c */ /* 0x000fda000bf06270 */
[----:B------:R-:W0:Y:S02]  /*1140*/  @!P0 LDC.64 R4, c[0x0][0x388] ;  /* 0x0000e200ff048b82 */ /* 0x000e240000000a00 */
[----:B0-----:R-:W-:-:S04]  /*1150*/  @!P0 IADD3 R4, P1, PT, R8, R4, RZ ;  /* 0x0000000408048210 */ /* 0x001fc80007f3e0ff */
[----:B------:R-:W-:-:S05]  /*1160*/  @!P0 LEA.HI.X.SX32 R5, R8, R5, 0x1, P1 ;  /* 0x0000000508058211 */ /* 0x000fca00008f0eff */
[----:B------:R-:W2:Y:S01]  /*1170*/  @!P0 LDG.E.U8 R4, desc[UR36][R4.64] ;  /* 0x0000002404048981 */ /* 0x000ea2000c1e1100 */
[----:B------:R-:W-:Y:S01]  /*1180*/  VIADD R3, R3, 0x1 ;  /* 0x0000000103037836 */ /* 0x000fe20000000000 */
[C---:B------:R-:W-:Y:S01]  /*1190*/  @!P0 IADD3 R9, PT, PT, -R19.reuse, 0x18, RZ ;  /* 0x0000001813098810 */ /* 0x040fe20007ffe1ff */
[----:B------:R-:W-:Y:S02]  /*11a0*/  @!P0 VIADD R19, R19, 0x8 ;  /* 0x0000000813138836 */ /* 0x000fe40000000000 */
[----:B------:R-:W-:Y:S01]  /*11b0*/  VIADD R8, R8, 0x1 ;  /* 0x0000000108087836 */ /* 0x000fe20000000000 */
[----:B------:R-:W-:Y:S02]  /*11c0*/  ISETP.NE.AND P1, PT, R3, RZ, PT ;  /* 0x000000ff0300720c */ /* 0x000fe40003f25270 */
[----:B--2---:R-:W-:-:S05]  /*11d0*/  @!P0 SHF.L.U32 R9, R4, R9, RZ ;  /* 0x0000000904098219 */ /* 0x004fca00000006ff */
[----:B------:R-:W-:-:S06]  /*11e0*/  @!P0 IMAD.IADD R2, R2, 0x1, R9 ;  /* 0x0000000102028824 */ /* 0x000fcc00078e0209 */
[----:B------:R-:W-:Y:S05]  /*11f0*/  @P1 BRA `(.L_x_49) ;  /* 0xfffffffc00cc1947 */ /* 0x000fea000383ffff */
.L_x_40:
[----:B------:R-:W-:Y:S05]  /*1200*/  BSYNC.RECONVERGENT B0 ;  /* 0x0000000000007941 */ /* 0x000fea0003800200 */
.L_x_39:
[----:B------:R-:W-:Y:S01]  /*1210*/  ISETP.GE.AND P0, PT, R22, UR4, PT ;  /* 0x0000000416007c0c */ /* 0x000fe2000bf06270 */
[----:B------:R-:W-:-:S12]  /*1220*/  BSSY.RECONVERGENT B7, `(.L_x_50) ;  /* 0x0000018000077945 */ /* 0x000fd80003800200 */
[----:B------:R-:W-:Y:S05]  /*1230*/  @P0 BRA `(.L_x_51) ;  /* 0x0000000000580947 */ /* 0x000fea0003800000 */
[----:B------:R-:W-:Y:S01]  /*1240*/  LOP3.LUT R3, R0, 0xfffffff8, RZ, 0xc0, !PT ;  /* 0xfffffff800037812 */ /* 0x000fe200078ec0ff */
[----:B------:R-:W-:Y:S01]  /*1250*/  BSSY.RECONVERGENT B6, `(.L_x_52) ;  /* 0x000000d000067945 */ /* 0x000fe20003800200 */
[----:B------:R-:W-:-:S03]  /*1260*/  IADD3 R5, PT, PT, -R19, 0x1e, RZ ;  /* 0x0000001e13057810 */ /* 0x000fc60007ffe1ff */
[----:B------:R-:W-:-:S05]  /*1270*/  IMAD.IADD R18, R18, 0x1, -R3 ;  /* 0x0000000112127824 */ /* 0x000fca00078e0a03 */
[----:B------:R-:W-:-:S13]  /*1280*/  ISETP.NE.AND P0, PT, R18, R5, PT ;  /* 0x000000051200720c */ /* 0x000fda0003f05270 */
[----:B------:R-:W-:Y:S05]  /*1290*/  @!P0 BRA `(.L_x_53) ;  /* 0x0000000000208947 */ /* 0x000fea0003800000 */
[----:B------:R-:W-:Y:S01]  /*12a0*/  MOV R0, 0x8 ;  /* 0x0000000800007802 */ /* 0x000fe20000000f00 */
[----:B------:R0:W-:Y:S01]  /*12b0*/  STL.128 [R1], R16 ;  /* 0x0000001001007387 */ /* 0x0001e20000100c00 */
[----:B------:R-:W1:Y:S02]  /*12c0*/  LDCU.64 UR4, c[0x4][URZ] ;  /* 0x01000000ff0477ac */ /* 0x000e640008000a00 */
[----:B------:R0:W2:Y:S01]  /*12d0*/  LDC.64 R8, c[0x4][R0] ;  /* 0x0100000000087b82 */ /* 0x0000a20000000a00 */
[----:B-1----:R-:W-:Y:S02]  /*12e0*/  IMAD.U32 R4, RZ, RZ, UR4 ;  /* 0x00000004ff047e24 */ /* 0x002fe4000f8e00ff */
[----:B0-----:R-:W-:-:S07]  /*12f0*/  IMAD.U32 R5, RZ, RZ, UR5 ;  /* 0x00000005ff057e24 */ /* 0x001fce000f8e00ff */
[----:B------:R-:W-:-:S07]  /*1300*/  LEPC R20, `(.L_x_53) ;  /* 0x000000001014794e */ /* 0x000fce0000000000 */
[----:B--2---:R-:W-:Y:S05]  /*1310*/  CALL.ABS.NOINC R8 ;  /* 0x0000000008007343 */ /* 0x004fea0003c00000 */
.L_x_53:
[----:B------:R-:W-:Y:S05]  /*1320*/  BSYNC.RECONVERGENT B6 ;  /* 0x0000000000067941 */ /* 0x000fea0003800200 */
.L_x_52:
[----:B------:R-:W0:Y:S02]  /*1330*/  LDCU.64 UR4, c[0x0][0x388] ;  /* 0x00007100ff0477ac */ /* 0x000e240008000a00 */
[----:B0-----:R-:W-:-:S04]  /*1340*/  IADD3 R4, P0, PT, R22, UR4, RZ ;  /* 0x0000000416047c10 */ /* 0x001fc8000ff1e0ff */
[----:B------:R-:W-:-:S05]  /*1350*/  LEA.HI.X.SX32 R5, R22, UR5, 0x1, P0 ;  /* 0x0000000516057c11 */ /* 0x000fca00080f0eff */
[----:B------:R-:W2:Y:S01]  /*1360*/  LDG.E.U8 R4, desc[UR36][R4.64] ;  /* 0x0000002404047981 */ /* 0x000ea2000c1e1100 */
[----:B------:R-:W-:-:S04]  /*1370*/  IADD3 R3, PT, PT, -R18, 0x7, RZ ;  /* 0x0000000712037810 */ /* 0x000fc80007ffe1ff */
[----:B--2---:R-:W-:-:S05]  /*1380*/  SHF.R.U32.HI R3, RZ, R3, R4 ;  /* 0x00000003ff037219 */ /* 0x004fca0000011604 */
[----:B------:R-:W-:-:S07]  /*1390*/  IMAD R2, R3, 0x2, R2 ;  /* 0x0000000203027824 */ /* 0x000fce00078e0202 */
.L_x_51:
[----:B------:R-:W-:Y:S05]  /*13a0*/  BSYNC.RECONVERGENT B7 ;  /* 0x0000000000077941 */ /* 0x000fea0003800200 */
.L_x_50:
[----:B------:R-:W0:Y:S01]  /*13b0*/  LDC.64 R4, c[0x0][0x390] ;  /* 0x0000e400ff047b82 */ /* 0x000e220000000a00 */
[C---:B------:R-:W-:Y:S01]  /*13c0*/  ISETP.NE.AND P0, PT, R2.reuse, -0x2, PT ;  /* 0xfffffffe0200780c */ /* 0x040fe20003f05270 */
[----:B------:R-:W-:-:S03]  /*13d0*/  VIADD R3, R2, 0x1 ;  /* 0x0000000102037836 */ /* 0x000fc60000000000 */
[----:B------:R-:W-:-:S13]  /*13e0*/  ISETP.EQ.OR P0, PT, R2, RZ, !P0 ;  /* 0x000000ff0200720c */ /* 0x000fda0004702670 */
[----:B------:R-:W-:Y:S02]  /*13f0*/  @!P0 IMAD.MOV R3, RZ, RZ, R2 ;  /* 0x000000ffff038224 */ /* 0x000fe400078e0202 */
[----:B0-----:R-:W-:-:S05]  /*1400*/  IMAD.WIDE R4, R23, 0x4, R4 ;  /* 0x0000000417047825 */ /* 0x001fca00078e0204 */
[----:B------:R-:W-:Y:S01]  /*1410*/  STG.E desc[UR36][R4.64], R3 ;  /* 0x0000000304007986 */ /* 0x000fe2000c101924 */
[----:B------:R-:W-:Y:S05]  /*1420*/  EXIT ;  /* 0x000000000000794d */ /* 0x000fea0003800000 */
.L_x_54:
        /* <DEDUP_REMOVED lines=13> */
.L_x_63:


//--------------------- .nv.global.init           --------------------------
	.section	.nv.global.init,"aw",@progbits
.nv.global.init:
	.type		$str,@object
	.size		$str,(.L_0 - $str)
$str:
        /*0000*/ 	.byte	0x45, 0x72, 0x72, 0x6f, 0x72, 0x3a, 0x20, 0x62, 0x6c, 0x6f, 0x63, 0x6b, 0x49, 0x64, 0x78, 0x2e
        /*0010*/ 	.byte	0x78, 0x3d, 0x25, 0x64, 0x2c, 0x20, 0x74, 0x68, 0x72, 0x65, 0x61, 0x64, 0x49, 0x64, 0x78, 0x2e
        /*0020*/ 	.byte	0x78, 0x3d, 0x25, 0x64, 0x2c, 0x20, 0x65, 0x6e, 0x64, 0x5f, 0x6f, 0x66, 0x66, 0x73, 0x65, 0x74
        /*0030*/ 	.byte	0x3d, 0x25, 0x64, 0x2c, 0x20, 0x62, 0x69, 0x74, 0x5f, 0x63, 0x6f, 0x75, 0x6e, 0x74, 0x3d, 0x25
        /*0040*/ 	.byte	0x64, 0x0a, 0x00
.L_0:


//--------------------- .nv.shared.reserved.0     --------------------------
	.section	.nv.shared.reserved.0,"aw",@nobits
	.weak		__nv_reservedSMEM_offset_0_alias
	.size		__nv_reservedSMEM_offset_0_alias, 0, 64
	.other		__nv_reservedSMEM_offset_0_alias,@"STO_CUDA_RESERVED_SHARED STV_DEFAULT"
__nv_reservedSMEM_offset_0_alias:
	.zero		0
	.zero		64


//--------------------- .nv.constant0._Z9generateEjPjS_S_ --------------------------
	.section	.nv.constant0._Z9generateEjPjS_S_,"a",@progbits
	.sectionflags	@""
	.align	4
.nv.constant0._Z9generateEjPjS_S_:
	.zero		928


//--------------------- .nv.constant0._Z12decomp_initFjPjS_ --------------------------
	.section	.nv.constant0._Z12decomp_initFjPjS_,"a",@progbits
	.sectionflags	@""
	.align	4
.nv.constant0._Z12decomp_initFjPjS_:
	.zero		920


//--------------------- .nv.constant0._Z5initSjPjS_ --------------------------
	.section	.nv.constant0._Z5initSjPjS_,"a",@progbits
	.sectionflags	@""
	.align	4
.nv.constant0._Z5initSjPjS_:
	.zero		920


//--------------------- .nv.constant0._Z9generateCjPjS_S_S_ --------------------------
	.section	.nv.constant0._Z9generateCjPjS_S_S_,"a",@progbits
	.sectionflags	@""
	.align	4
.nv.constant0._Z9generateCjPjS_S_S_:
	.zero		936


//--------------------- .nv.constant0._Z6initT2jPjS_ --------------------------
	.section	.nv.constant0._Z6initT2jPjS_,"a",@progbits
	.sectionflags	@""
	.align	4
.nv.constant0._Z6initT2jPjS_:
	.zero		920


//--------------------- .nv.constant0._Z6initT1jPjS_S_ --------------------------
	.section	.nv.constant0._Z6initT1jPjS_S_,"a",@progbits
	.sectionflags	@""
	.align	4
.nv.constant0._Z6initT1jPjS_S_:
	.zero		928


//--------------------- .nv.constant0._Z5initFjPjS_ --------------------------
	.section	.nv.constant0._Z5initFjPjS_,"a",@progbits
	.sectionflags	@""
	.align	4
.nv.constant0._Z5initFjPjS_:
	.zero		920


//--------------------- .nv.constant0._Z22generateExtendedBitmapjPhPj --------------------------
	.section	.nv.constant0._Z22generateExtendedBitmapjPhPj,"a",@progbits
	.sectionflags	@""
	.align	4
.nv.constant0._Z22generateExtendedBitmapjPhPj:
	.zero		920


//--------------------- SYMBOLS --------------------------

	.type		.nv.reservedSmem.offset0,@object
	.size		.nv.reservedSmem.offset0,0x4
	.type		vprintf,@function
